	.target	sm_100a

	.elftype	@"ET_EXEC"


//--------------------- .note.nv.tkinfo           --------------------------
	.section	.note.nv.tkinfo,"",@"SHT_NOTE"
	.sectionflags	@"SHF_NOTE_NV_TKINFO"
	.tkinfo
        /*0018*/ 	.word	0x00000002
        /*0030*/ 	.string	""
        /*0030*/ 	.string	"ptxas"
        /*0030*/ 	.string	"Cuda compilation tools, release 13.0, V13.0.88"
        /*0030*/ 	.string	"Build cuda_13.0.r13.0/compiler.36424714_0"
        /*0030*/ 	.string	"-arch sm_100a -m 64 "



//--------------------- .note.nv.cuinfo           --------------------------
	.section	.note.nv.cuinfo,"",@"SHT_NOTE"
	.sectionflags	@"SHF_NOTE_NV_CUINFO"
        /*0018*/ 	.short	0x0002
        /*001a*/ 	.short	0x0064
        /*001c*/ 	.short	0x0082
	.zero		2


//--------------------- .nv.info                  --------------------------
	.section	.nv.info,"",@"SHT_CUDA_INFO"
	.align	4


	//----- nvinfo : EIATTR_REGCOUNT
	.align		4
        /*0000*/ 	.byte	0x04, 0x2f
        /*0002*/ 	.short	(.L_19 - .L_18)
	.align		4
.L_18:
        /*0004*/ 	.word	index@(_ZN7cutlass13device_kernelINS_4gemm6kernel13GemmUniversalIN4cute5tupleIJiiiiEEENS1_10collective13CollectiveMmaINS1_35MainloopSm100TmaUmmaWarpSpecializedILi4ELi2ELi4ENS5_IJNS4_1CILi2EEENSA_ILi1EEESC_EEEEENS5_IJNSA_ILi128EEESF_NSA_ILi64EEEEEENS_6half_tENS5_IJlSC_lEEESI_SJ_NS4_8TiledMMAINS4_8MMA_AtomIJNS4_26SM100_MMA_F16BF16_2x1SM_SSISI_SI_fLi128ELi128ELNS4_4UMMA5MajorE0ELSO_0ELNSN_7ScaleInE0ELSP_0EEEEEENS4_6LayoutINS5_IJSC_SC_SC_EEENS5_IJNSA_ILi0EEESU_SU_EEEEENS5_IJNS4_10UnderscoreESX_SX_EEEEENS4_18SM100_TMA_2SM_LOADENS4_14ComposedLayoutINS4_7SwizzleILi3ELi4ELi3EEENS4_18smem_ptr_flag_bitsILi16EEENSS_INS5_IJNSA_ILi8EEESG_EEENS5_IJSG_SC_EEEEEEEvNS4_8identityES10_S1A_vS1B_EENS_8epilogue10collective18CollectiveEpilogueINS1D_23Sm100TmaWarpSpecializedILi4ELi2ELi16ELb1ELb0EEEJNS5_IJSG_SF_SG_EEENS5_IJNSS_ISG_SC_EENSS_INS5_IJNSA_ILi16EEESB_EEENS5_IJSC_SG_EEEEEEEESI_SJ_SI_SJ_NS1D_6fusion15FusionCallbacksIS1H_NS1P_17LinearCombinationISI_fSI_fLNS_15FloatRoundStyleE2EEES1I_S1O_JEEENS4_5SM1004TMEM4LOAD26SM100_TMEM_LOAD_32dp32b16xENS4_13SM90_TMA_LOADENS11_INS12_ILi1ELi4ELi3EEES15_NSS_INS5_IJS16_S1K_EEENS5_IJS1K_SC_EEEEEEENS4_39AutoVectorizingCopyWithAssumedAlignmentILi128EEENS4_14SM90_TMA_STOREES24_S26_S26_EEEvvEEEEvNT_6ParamsE)
        /*0008*/ 	.word	0x0000005b


	//----- nvinfo : EIATTR_FRAME_SIZE
	.align		4
.L_19:
        /*000c*/ 	.byte	0x04, 0x11
        /*000e*/ 	.short	(.L_21 - .L_20)
	.align		4
.L_20:
        /*0010*/ 	.word	index@($__internal_2_$__cuda_sm10x_tcgen05_guardrail_trap_unallocated_columns_being_dealloced)
        /*0014*/ 	.word	0x00000000


	//----- nvinfo : EIATTR_FRAME_SIZE
	.align		4
.L_21:
        /*0018*/ 	.byte	0x04, 0x11
        /*001a*/ 	.short	(.L_23 - .L_22)
	.align		4
.L_22:
        /*001c*/ 	.word	index@($__internal_1_$__cuda_sm10x_tcgen05_guardrail_trap_phase_invalid_during_alloc)
        /*0020*/ 	.word	0x00000000


	//----- nvinfo : EIATTR_FRAME_SIZE
	.align		4
.L_23:
        /*0024*/ 	.byte	0x04, 0x11
        /*0026*/ 	.short	(.L_25 - .L_24)
	.align		4
.L_24:
        /*0028*/ 	.word	index@($__internal_0_$__cuda_sm10x_tcgen05_guardrail_trap_col_being_dealloced_not_returned_by_alloc)
        /*002c*/ 	.word	0x00000000


	//----- nvinfo : EIATTR_FRAME_SIZE
	.align		4
.L_25:
        /*0030*/ 	.byte	0x04, 0x11
        /*0032*/ 	.short	(.L_27 - .L_26)
	.align		4
.L_26:
        /*0034*/ 	.word	index@(_ZN7cutlass13device_kernelINS_4gemm6kernel13GemmUniversalIN4cute5tupleIJiiiiEEENS1_10collective13CollectiveMmaINS1_35MainloopSm100TmaUmmaWarpSpecializedILi4ELi2ELi4ENS5_IJNS4_1CILi2EEENSA_ILi1EEESC_EEEEENS5_IJNSA_ILi128EEESF_NSA_ILi64EEEEEENS_6half_tENS5_IJlSC_lEEESI_SJ_NS4_8TiledMMAINS4_8MMA_AtomIJNS4_26SM100_MMA_F16BF16_2x1SM_SSISI_SI_fLi128ELi128ELNS4_4UMMA5MajorE0ELSO_0ELNSN_7ScaleInE0ELSP_0EEEEEENS4_6LayoutINS5_IJSC_SC_SC_EEENS5_IJNSA_ILi0EEESU_SU_EEEEENS5_IJNS4_10UnderscoreESX_SX_EEEEENS4_18SM100_TMA_2SM_LOADENS4_14ComposedLayoutINS4_7SwizzleILi3ELi4ELi3EEENS4_18smem_ptr_flag_bitsILi16EEENSS_INS5_IJNSA_ILi8EEESG_EEENS5_IJSG_SC_EEEEEEEvNS4_8identityES10_S1A_vS1B_EENS_8epilogue10collective18CollectiveEpilogueINS1D_23Sm100TmaWarpSpecializedILi4ELi2ELi16ELb1ELb0EEEJNS5_IJSG_SF_SG_EEENS5_IJNSS_ISG_SC_EENSS_INS5_IJNSA_ILi16EEESB_EEENS5_IJSC_SG_EEEEEEEESI_SJ_SI_SJ_NS1D_6fusion15FusionCallbacksIS1H_NS1P_17LinearCombinationISI_fSI_fLNS_15FloatRoundStyleE2EEES1I_S1O_JEEENS4_5SM1004TMEM4LOAD26SM100_TMEM_LOAD_32dp32b16xENS4_13SM90_TMA_LOADENS11_INS12_ILi1ELi4ELi3EEES15_NSS_INS5_IJS16_S1K_EEENS5_IJS1K_SC_EEEEEEENS4_39AutoVectorizingCopyWithAssumedAlignmentILi128EEENS4_14SM90_TMA_STOREES24_S26_S26_EEEvvEEEEvNT_6ParamsE)
        /*0038*/ 	.word	0x00000000


	//----- nvinfo : EIATTR_MIN_STACK_SIZE
	.align		4
.L_27:
        /*003c*/ 	.byte	0x04, 0x12
        /*003e*/ 	.short	(.L_29 - .L_28)
	.align		4
.L_28:
        /*0040*/ 	.word	index@(_ZN7cutlass13device_kernelINS_4gemm6kernel13GemmUniversalIN4cute5tupleIJiiiiEEENS1_10collective13CollectiveMmaINS1_35MainloopSm100TmaUmmaWarpSpecializedILi4ELi2ELi4ENS5_IJNS4_1CILi2EEENSA_ILi1EEESC_EEEEENS5_IJNSA_ILi128EEESF_NSA_ILi64EEEEEENS_6half_tENS5_IJlSC_lEEESI_SJ_NS4_8TiledMMAINS4_8MMA_AtomIJNS4_26SM100_MMA_F16BF16_2x1SM_SSISI_SI_fLi128ELi128ELNS4_4UMMA5MajorE0ELSO_0ELNSN_7ScaleInE0ELSP_0EEEEEENS4_6LayoutINS5_IJSC_SC_SC_EEENS5_IJNSA_ILi0EEESU_SU_EEEEENS5_IJNS4_10UnderscoreESX_SX_EEEEENS4_18SM100_TMA_2SM_LOADENS4_14ComposedLayoutINS4_7SwizzleILi3ELi4ELi3EEENS4_18smem_ptr_flag_bitsILi16EEENSS_INS5_IJNSA_ILi8EEESG_EEENS5_IJSG_SC_EEEEEEEvNS4_8identityES10_S1A_vS1B_EENS_8epilogue10collective18CollectiveEpilogueINS1D_23Sm100TmaWarpSpecializedILi4ELi2ELi16ELb1ELb0EEEJNS5_IJSG_SF_SG_EEENS5_IJNSS_ISG_SC_EENSS_INS5_IJNSA_ILi16EEESB_EEENS5_IJSC_SG_EEEEEEEESI_SJ_SI_SJ_NS1D_6fusion15FusionCallbacksIS1H_NS1P_17LinearCombinationISI_fSI_fLNS_15FloatRoundStyleE2EEES1I_S1O_JEEENS4_5SM1004TMEM4LOAD26SM100_TMEM_LOAD_32dp32b16xENS4_13SM90_TMA_LOADENS11_INS12_ILi1ELi4ELi3EEES15_NSS_INS5_IJS16_S1K_EEENS5_IJS1K_SC_EEEEEEENS4_39AutoVectorizingCopyWithAssumedAlignmentILi128EEENS4_14SM90_TMA_STOREES24_S26_S26_EEEvvEEEEvNT_6ParamsE)
        /*0044*/ 	.word	0x00000000
.L_29:


//--------------------- .nv.compat                --------------------------
	.section	.nv.compat,"",@"SHT_CUDA_COMPAT_INFO"
	.align	4
        /*0000*/ 	.byte	0x02, 0x09, 0x01, 0x00, 0x02, 0x02, 0x02, 0x00, 0x02, 0x05, 0x05, 0x00, 0x03, 0x07, 0x01, 0x01
        /*0010*/ 	.byte	0x02, 0x03, 0x01, 0x00, 0x02, 0x06, 0x01, 0x00, 0x04, 0x0b, 0x08, 0x00, 0x09, 0x00, 0x00, 0x00
        /*0020*/ 	.byte	0x00, 0x00, 0x00, 0x00


//--------------------- .nv.info._ZN7cutlass13device_kernelINS_4gemm6kernel13GemmUniversalIN4cute5tupleIJiiiiEEENS1_10collective13CollectiveMmaINS1_35MainloopSm100TmaUmmaWarpSpecializedILi4ELi2ELi4ENS5_IJNS4_1CILi2EEENSA_ILi1EEESC_EEEEENS5_IJNSA_ILi128EEESF_NSA_ILi64EEEEEENS_6half_tENS5_IJlSC_lEEESI_SJ_NS4_8TiledMMAINS4_8MMA_AtomIJNS4_26SM100_MMA_F16BF16_2x1SM_SSISI_SI_fLi128ELi128ELNS4_4UMMA5MajorE0ELSO_0ELNSN_7ScaleInE0ELSP_0EEEEEENS4_6LayoutINS5_IJSC_SC_SC_EEENS5_IJNSA_ILi0EEESU_SU_EEEEENS5_IJNS4_10UnderscoreESX_SX_EEEEENS4_18SM100_TMA_2SM_LOADENS4_14ComposedLayoutINS4_7SwizzleILi3ELi4ELi3EEENS4_18smem_ptr_flag_bitsILi16EEENSS_INS5_IJNSA_ILi8EEESG_EEENS5_IJSG_SC_EEEEEEEvNS4_8identityES10_S1A_vS1B_EENS_8epilogue10collective18CollectiveEpilogueINS1D_23Sm100TmaWarpSpecializedILi4ELi2ELi16ELb1ELb0EEEJNS5_IJSG_SF_SG_EEENS5_IJNSS_ISG_SC_EENSS_INS5_IJNSA_ILi16EEESB_EEENS5_IJSC_SG_EEEEEEEESI_SJ_SI_SJ_NS1D_6fusion15FusionCallbacksIS1H_NS1P_17LinearCombinationISI_fSI_fLNS_15FloatRoundStyleE2EEES1I_S1O_JEEENS4_5SM1004TMEM4LOAD26SM100_TMEM_LOAD_32dp32b16xENS4_13SM90_TMA_LOADENS11_INS12_ILi1ELi4ELi3EEES15_NSS_INS5_IJS16_S1K_EEENS5_IJS1K_SC_EEEEEEENS4_39AutoVectorizingCopyWithAssumedAlignmentILi128EEENS4_14SM90_TMA_STOREES24_S26_S26_EEEvvEEEEvNT_6ParamsE --------------------------
	.section	.nv.info._ZN7cutlass13device_kernelINS_4gemm6kernel13GemmUniversalIN4cute5tupleIJiiiiEEENS1_10collective13CollectiveMmaINS1_35MainloopSm100TmaUmmaWarpSpecializedILi4ELi2ELi4ENS5_IJNS4_1CILi2EEENSA_ILi1EEESC_EEEEENS5_IJNSA_ILi128EEESF_NSA_ILi64EEEEEENS_6half_tENS5_IJlSC_lEEESI_SJ_NS4_8TiledMMAINS4_8MMA_AtomIJNS4_26SM100_MMA_F16BF16_2x1SM_SSISI_SI_fLi128ELi128ELNS4_4UMMA5MajorE0ELSO_0ELNSN_7ScaleInE0ELSP_0EEEEEENS4_6LayoutINS5_IJSC_SC_SC_EEENS5_IJNSA_ILi0EEESU_SU_EEEEENS5_IJNS4_10UnderscoreESX_SX_EEEEENS4_18SM100_TMA_2SM_LOADENS4_14ComposedLayoutINS4_7SwizzleILi3ELi4ELi3EEENS4_18smem_ptr_flag_bitsILi16EEENSS_INS5_IJNSA_ILi8EEESG_EEENS5_IJSG_SC_EEEEEEEvNS4_8identityES10_S1A_vS1B_EENS_8epilogue10collective18CollectiveEpilogueINS1D_23Sm100TmaWarpSpecializedILi4ELi2ELi16ELb1ELb0EEEJNS5_IJSG_SF_SG_EEENS5_IJNSS_ISG_SC_EENSS_INS5_IJNSA_ILi16EEESB_EEENS5_IJSC_SG_EEEEEEEESI_SJ_SI_SJ_NS1D_6fusion15FusionCallbacksIS1H_NS1P_17LinearCombinationISI_fSI_fLNS_15FloatRoundStyleE2EEES1I_S1O_JEEENS4_5SM1004TMEM4LOAD26SM100_TMEM_LOAD_32dp32b16xENS4_13SM90_TMA_LOADENS11_INS12_ILi1ELi4ELi3EEES15_NSS_INS5_IJS16_S1K_EEENS5_IJS1K_SC_EEEEEEENS4_39AutoVectorizingCopyWithAssumedAlignmentILi128EEENS4_14SM90_TMA_STOREES24_S26_S26_EEEvvEEEEvNT_6ParamsE,"",@"SHT_CUDA_INFO"
	.sectionflags	@""
	.align	4


	//----- nvinfo : EIATTR_CUDA_API_VERSION
	.align		4
        /*0000*/ 	.byte	0x04, 0x37
        /*0002*/ 	.short	(.L_31 - .L_30)
.L_30:
        /*0004*/ 	.word	0x00000082


	//----- nvinfo : EIATTR_KPARAM_INFO
	.align		4
.L_31:
        /*0008*/ 	.byte	0x04, 0x17
        /*000a*/ 	.short	(.L_33 - .L_32)
.L_32:
        /*000c*/ 	.word	0x00000000
        /*0010*/ 	.short	0x0000
        /*0012*/ 	.short	0x0000
        /*0014*/ 	.byte	0x00, 0xf0, 0x01, 0x20


	//----- nvinfo : EIATTR_AT_ENTRY_FRAGMENTS
	.align		4
.L_33:
        /*0018*/ 	.byte	0x04, 0x4f
        /*001a*/ 	.short	(.L_35 - .L_34)


	//   ....[0]....
.L_34:
        /*001c*/ 	.word	0x00000007


	//----- nvinfo : EIATTR_RESERVED_SMEM_USED
	.align		4
.L_35:
        /*0020*/ 	.byte	0x01, 0x41
	.zero		2


	//----- nvinfo : EIATTR_SPARSE_MMA_MASK
	.align		4
        /*0024*/ 	.byte	0x03, 0x50
        /*0026*/ 	.short	0x0000


	//----- nvinfo : EIATTR_TCGEN05_2CTA_USED
	.align		4
        /*0028*/ 	.byte	0x01, 0x52
	.zero		2


	//----- nvinfo : EIATTR_MAXREG_COUNT
	.align		4
        /*002c*/ 	.byte	0x03, 0x1b
        /*002e*/ 	.short	0x00ff


	//----- nvinfo : EIATTR_NUM_BARRIERS
	.align		4
        /*0030*/ 	.byte	0x02, 0x4c
        /*0032*/ 	.byte	0x07
	.zero		1


	//----- nvinfo : EIATTR_EXTERNS
	.align		4
        /*0034*/ 	.byte	0x04, 0x0f
        /*0036*/ 	.short	(.L_37 - .L_36)


	//   ....[0]....
	.align		4
.L_36:
        /*0038*/ 	.word	index@(__assertfail)


	//----- nvinfo : EIATTR_MERCURY_ISA_VERSION
	.align		4
.L_37:
        /*003c*/ 	.byte	0x03, 0x5f
        /*003e*/ 	.short	0x0101


	//----- nvinfo : EIATTR_INT_WARP_WIDE_INSTR_OFFSETS
	.align		4
        /*0040*/ 	.byte	0x04, 0x31
        /*0042*/ 	.short	(.L_39 - .L_38)


	//   ....[0]....
.L_38:
        /*0044*/ 	.word	0x00000d10


	//   ....[1]....
        /*0048*/ 	.word	0x00000db0


	//   ....[2]....
        /*004c*/ 	.word	0x000020e0


	//   ....[3]....
        /*0050*/ 	.word	0x00003fc0


	//   ....[4]....
        /*0054*/ 	.word	0x00003fe0


	//   ....[5]....
        /*0058*/ 	.word	0x00004010


	//   ....[6]....
        /*005c*/ 	.word	0x00004950


	//   ....[7]....
        /*0060*/ 	.word	0x00004970


	//   ....[8]....
        /*0064*/ 	.word	0x00004a60


	//   ....[9]....
        /*0068*/ 	.word	0x00004b20


	//   ....[10]....
        /*006c*/ 	.word	0x00004b40


	//   ....[11]....
        /*0070*/ 	.word	0x00004c30


	//   ....[12]....
        /*0074*/ 	.word	0x00004d00


	//   ....[13]....
        /*0078*/ 	.word	0x00004d20


	//   ....[14]....
        /*007c*/ 	.word	0x00004e50


	//   ....[15]....
        /*0080*/ 	.word	0x00004fd0


	//   ....[16]....
        /*0084*/ 	.word	0x00004fe0


	//   ....[17]....
        /*0088*/ 	.word	0x00005170


	//----- nvinfo : EIATTR_COOP_GROUP_MASK_REGIDS
	.align		4
.L_39:
        /*008c*/ 	.byte	0x04, 0x29
        /*008e*/ 	.short	(.L_41 - .L_40)


	//   ....[0]....
.L_40:
        /*0090*/ 	.word	0xffffffff


	//   ....[1]....
        /*0094*/ 	.word	0xffffffff


	//   ....[2]....
        /*0098*/ 	.word	0xffffffff


	//   ....[3]....
        /*009c*/ 	.word	0xffffffff


	//   ....[4]....
        /*00a0*/ 	.word	0xffffffff


	//   ....[5]....
        /*00a4*/ 	.word	0xffffffff


	//   ....[6]....
        /*00a8*/ 	.word	0xffffffff


	//   ....[7]....
        /*00ac*/ 	.word	0xffffffff


	//   ....[8]....
        /*00b0*/ 	.word	0xffffffff


	//   ....[9]....
        /*00b4*/ 	.word	0xffffffff


	//   ....[10]....
        /*00b8*/ 	.word	0xffffffff


	//   ....[11]....
        /*00bc*/ 	.word	0xffffffff


	//   ....[12]....
        /*00c0*/ 	.word	0xffffffff


	//   ....[13]....
        /*00c4*/ 	.word	0xffffffff


	//----- nvinfo : EIATTR_COOP_GROUP_INSTR_OFFSETS
	.align		4
.L_41:
        /*00c8*/ 	.byte	0x04, 0x28
        /*00ca*/ 	.short	(.L_43 - .L_42)


	//   ....[0]....
.L_42:
        /*00cc*/ 	.word	0x000000c0


	//   ....[1]....
        /*00d0*/ 	.word	0x00000500


	//   ....[2]....
        /*00d4*/ 	.word	0x00000680


	//   ....[3]....
        /*00d8*/ 	.word	0x00000810


	//   ....[4]....
        /*00dc*/ 	.word	0x00000900


	//   ....[5]....
        /*00e0*/ 	.word	0x00000a60


	//   ....[6]....
        /*00e4*/ 	.word	0x00000bf0


	//   ....[7]....
        /*00e8*/ 	.word	0x00000e30


	//   ....[8]....
        /*00ec*/ 	.word	0x00001fc0


	//   ....[9]....
        /*00f0*/ 	.word	0x00002da0


	//   ....[10]....
        /*00f4*/ 	.word	0x00003270


	//   ....[11]....
        /*00f8*/ 	.word	0x000032a0


	//   ....[12]....
        /*00fc*/ 	.word	0x00003ec0


	//   ....[13]....
        /*0100*/ 	.word	0x000040d0


	//----- nvinfo : EIATTR_VRC_CTA_INIT_COUNT
	.align		4
.L_43:
        /*0104*/ 	.byte	0x02, 0x4a
        /*0106*/ 	.byte	0x80
	.zero		1


	//----- nvinfo : EIATTR_SYSCALL_OFFSETS
	.align		4
        /*0108*/ 	.byte	0x04, 0x46
        /*010a*/ 	.short	(.L_45 - .L_44)


	//   ....[0]....
.L_44:
        /*010c*/ 	.word	0x00005c30


	//   ....[1]....
        /*0110*/ 	.word	0x00005d20


	//   ....[2]....
        /*0114*/ 	.word	0x00006460


	//   ....[3]....
        /*0118*/ 	.word	0x00006d80


	//   ....[4]....
        /*011c*/ 	.word	0x00007640


	//   ....[5]....
        /*0120*/ 	.word	0x00007f00


	//----- nvinfo : EIATTR_MBARRIER_INSTR_OFFSETS
	.align		4
.L_45:
        /*0124*/ 	.byte	0x04, 0x39
        /*0126*/ 	.short	(.L_47 - .L_46)


	//   ....[0]....
.L_46:
        /*0128*/ 	.word	0x000005f0
        /*012c*/ 	.word	0x000000ff
        /*0130*/ 	.word	0x00000000
        /*0134*/ 	.short	0x0100
        /*0136*/ 	.byte	0x08
	.zero		1


	//   ....[1]....
        /*0138*/ 	.word	0x00000600
        /*013c*/ 	.word	0x000000ff
        /*0140*/ 	.word	0x00000020
        /*0144*/ 	.short	0x0100
        /*0146*/ 	.byte	0x08
	.zero		1


	//   ....[2]....
        /*0148*/ 	.word	0x00000610
        /*014c*/ 	.word	0x000000ff
        /*0150*/ 	.word	0x00000008
        /*0154*/ 	.short	0x0100
        /*0156*/ 	.byte	0x08
	.zero		1


	//   ....[3]....
        /*0158*/ 	.word	0x00000620
        /*015c*/ 	.word	0x000000ff
        /*0160*/ 	.word	0x00000028
        /*0164*/ 	.short	0x0100
        /*0166*/ 	.byte	0x08
	.zero		1


	//   ....[4]....
        /*0168*/ 	.word	0x00000630
        /*016c*/ 	.word	0x000000ff
        /*0170*/ 	.word	0x00000010
        /*0174*/ 	.short	0x0100
        /*0176*/ 	.byte	0x08
	.zero		1


	//   ....[5]....
        /*0178*/ 	.word	0x00000640
        /*017c*/ 	.word	0x000000ff
        /*0180*/ 	.word	0x00000030
        /*0184*/ 	.short	0x0100
        /*0186*/ 	.byte	0x08
	.zero		1


	//   ....[6]....
        /*0188*/ 	.word	0x00000650
        /*018c*/ 	.word	0x000000ff
        /*0190*/ 	.word	0x00000018
        /*0194*/ 	.short	0x0100
        /*0196*/ 	.byte	0x08
	.zero		1


	//   ....[7]....
        /*0198*/ 	.word	0x00000660
        /*019c*/ 	.word	0x000000ff
        /*01a0*/ 	.word	0x00000038
        /*01a4*/ 	.short	0x0100
        /*01a6*/ 	.byte	0x08
	.zero		1


	//   ....[8]....
        /*01a8*/ 	.word	0x00000780
        /*01ac*/ 	.word	0x000000ff
        /*01b0*/ 	.word	0x00000040
        /*01b4*/ 	.short	0x0100
        /*01b6*/ 	.byte	0x09
	.zero		1


	//   ....[9]....
        /*01b8*/ 	.word	0x00000790
        /*01bc*/ 	.word	0x000000ff
        /*01c0*/ 	.word	0x00000060
        /*01c4*/ 	.short	0x0100
        /*01c6*/ 	.byte	0x09
	.zero		1


	//   ....[10]....
        /*01c8*/ 	.word	0x000007a0
        /*01cc*/ 	.word	0x000000ff
        /*01d0*/ 	.word	0x00000048
        /*01d4*/ 	.short	0x0100
        /*01d6*/ 	.byte	0x09
	.zero		1


	//   ....[11]....
        /*01d8*/ 	.word	0x000007b0
        /*01dc*/ 	.word	0x000000ff
        /*01e0*/ 	.word	0x00000068
        /*01e4*/ 	.short	0x0100
        /*01e6*/ 	.byte	0x09
	.zero		1


	//   ....[12]....
        /*01e8*/ 	.word	0x000007c0
        /*01ec*/ 	.word	0x000000ff
        /*01f0*/ 	.word	0x00000050
        /*01f4*/ 	.short	0x0100
        /*01f6*/ 	.byte	0x09
	.zero		1


	//   ....[13]....
        /*01f8*/ 	.word	0x000007d0
        /*01fc*/ 	.word	0x000000ff
        /*0200*/ 	.word	0x00000070
        /*0204*/ 	.short	0x0100
        /*0206*/ 	.byte	0x09
	.zero		1


	//   ....[14]....
        /*0208*/ 	.word	0x000007e0
        /*020c*/ 	.word	0x000000ff
        /*0210*/ 	.word	0x00000058
        /*0214*/ 	.short	0x0100
        /*0216*/ 	.byte	0x09
	.zero		1


	//   ....[15]....
        /*0218*/ 	.word	0x000007f0
        /*021c*/ 	.word	0x000000ff
        /*0220*/ 	.word	0x00000078
        /*0224*/ 	.short	0x0100
        /*0226*/ 	.byte	0x09
	.zero		1


	//   ....[16]....
        /*0228*/ 	.word	0x000008d0
        /*022c*/ 	.word	0x000000ff
        /*0230*/ 	.word	0x00000080
        /*0234*/ 	.short	0x0100
        /*0236*/ 	.byte	0x08
	.zero		1


	//   ....[17]....
        /*0238*/ 	.word	0x000008e0
        /*023c*/ 	.word	0x000000ff
        /*0240*/ 	.word	0x00000088
        /*0244*/ 	.short	0x0100
        /*0246*/ 	.byte	0x08
	.zero		1


	//   ....[18]....
        /*0248*/ 	.word	0x00000a10
        /*024c*/ 	.word	0x000000ff
        /*0250*/ 	.word	0x00000090
        /*0254*/ 	.short	0x0100
        /*0256*/ 	.byte	0x08
	.zero		1


	//   ....[19]....
        /*0258*/ 	.word	0x00000a20
        /*025c*/ 	.word	0x000000ff
        /*0260*/ 	.word	0x000000a0
        /*0264*/ 	.short	0x0100
        /*0266*/ 	.byte	0x08
	.zero		1


	//   ....[20]....
        /*0268*/ 	.word	0x00000a30
        /*026c*/ 	.word	0x000000ff
        /*0270*/ 	.word	0x00000098
        /*0274*/ 	.short	0x0100
        /*0276*/ 	.byte	0x08
	.zero		1


	//   ....[21]....
        /*0278*/ 	.word	0x00000a40
        /*027c*/ 	.word	0x000000ff
        /*0280*/ 	.word	0x000000a8
        /*0284*/ 	.short	0x0100
        /*0286*/ 	.byte	0x08
	.zero		1


	//   ....[22]....
        /*0288*/ 	.word	0x00000b60
        /*028c*/ 	.word	0x000000ff
        /*0290*/ 	.word	0x000000b0
        /*0294*/ 	.short	0x0100
        /*0296*/ 	.byte	0x09
	.zero		1


	//   ....[23]....
        /*0298*/ 	.word	0x00000b70
        /*029c*/ 	.word	0x000000ff
        /*02a0*/ 	.word	0x000000d0
        /*02a4*/ 	.short	0x0100
        /*02a6*/ 	.byte	0x09
	.zero		1


	//   ....[24]....
        /*02a8*/ 	.word	0x00000b80
        /*02ac*/ 	.word	0x000000ff
        /*02b0*/ 	.word	0x000000b8
        /*02b4*/ 	.short	0x0100
        /*02b6*/ 	.byte	0x09
	.zero		1


	//   ....[25]....
        /*02b8*/ 	.word	0x00000b90
        /*02bc*/ 	.word	0x000000ff
        /*02c0*/ 	.word	0x000000d8
        /*02c4*/ 	.short	0x0100
        /*02c6*/ 	.byte	0x09
	.zero		1


	//   ....[26]....
        /*02c8*/ 	.word	0x00000ba0
        /*02cc*/ 	.word	0x000000ff
        /*02d0*/ 	.word	0x000000c0
        /*02d4*/ 	.short	0x0100
        /*02d6*/ 	.byte	0x09
	.zero		1


	//   ....[27]....
        /*02d8*/ 	.word	0x00000bb0
        /*02dc*/ 	.word	0x000000ff
        /*02e0*/ 	.word	0x000000e0
        /*02e4*/ 	.short	0x0100
        /*02e6*/ 	.byte	0x09
	.zero		1


	//   ....[28]....
        /*02e8*/ 	.word	0x00000bc0
        /*02ec*/ 	.word	0x000000ff
        /*02f0*/ 	.word	0x000000c8
        /*02f4*/ 	.short	0x0100
        /*02f6*/ 	.byte	0x09
	.zero		1


	//   ....[29]....
        /*02f8*/ 	.word	0x00000bd0
        /*02fc*/ 	.word	0x000000ff
        /*0300*/ 	.word	0x000000e8
        /*0304*/ 	.short	0x0100
        /*0306*/ 	.byte	0x09
	.zero		1


	//   ....[30]....
        /*0308*/ 	.word	0x00000cc0
        /*030c*/ 	.word	0x000000ff
        /*0310*/ 	.word	0x000000f0
        /*0314*/ 	.short	0x0100
        /*0316*/ 	.byte	0x08
	.zero		1


	//   ....[31]....
        /*0318*/ 	.word	0x00000cd0
        /*031c*/ 	.word	0x000000ff
        /*0320*/ 	.word	0x00000100
        /*0324*/ 	.short	0x0100
        /*0326*/ 	.byte	0x08
	.zero		1


	//   ....[32]....
        /*0328*/ 	.word	0x00000ce0
        /*032c*/ 	.word	0x000000ff
        /*0330*/ 	.word	0x000000f8
        /*0334*/ 	.short	0x0100
        /*0336*/ 	.byte	0x08
	.zero		1


	//   ....[33]....
        /*0338*/ 	.word	0x00000cf0
        /*033c*/ 	.word	0x000000ff
        /*0340*/ 	.word	0x00000108
        /*0344*/ 	.short	0x0100
        /*0346*/ 	.byte	0x08
	.zero		1


	//   ....[34]....
        /*0348*/ 	.word	0x00000de0
        /*034c*/ 	.word	0x000000ff
        /*0350*/ 	.word	0x00000110
        /*0354*/ 	.short	0x0100
        /*0356*/ 	.byte	0x07
	.zero		1


	//   ....[35]....
        /*0358*/ 	.word	0x000017f0
        /*035c*/ 	.word	0x00000003
        /*0360*/ 	.word	0x00000100
        /*0364*/ 	.short	0x010a
        /*0366*/ 	.byte	0xff
	.zero		1


	//   ....[36]....
        /*0368*/ 	.word	0x00001820
        /*036c*/ 	.word	0x00000003
        /*0370*/ 	.word	0x000000f0
        /*0374*/ 	.short	0x0101
        /*0376*/ 	.byte	0xff
	.zero		1


	//   ....[37]....
        /*0378*/ 	.word	0x00001920
        /*037c*/ 	.word	0x000000ff
        /*0380*/ 	.word	0x00000020
        /*0384*/ 	.short	0x010a
        /*0386*/ 	.byte	0x08
	.zero		1


	//   ....[38]....
        /*0388*/ 	.word	0x000019e0
        /*038c*/ 	.word	0x000000ff
        /*0390*/ 	.word	0x00000020
        /*0394*/ 	.short	0x010a
        /*0396*/ 	.byte	0x21
	.zero		1


	//   ....[39]....
        /*0398*/ 	.word	0x00001ba0
        /*039c*/ 	.word	0x000000ff
        /*03a0*/ 	.word	0x00000020
        /*03a4*/ 	.short	0x010a
        /*03a6*/ 	.byte	0x08
	.zero		1


	//   ....[40]....
        /*03a8*/ 	.word	0x00001c80
        /*03ac*/ 	.word	0x000000ff
        /*03b0*/ 	.word	0x00000088
        /*03b4*/ 	.short	0x0101
        /*03b6*/ 	.byte	0x06
	.zero		1


	//   ....[41]....
        /*03b8*/ 	.word	0x00001ca0
        /*03bc*/ 	.word	0x000000ff
        /*03c0*/ 	.word	0x00000020
        /*03c4*/ 	.short	0x010a
        /*03c6*/ 	.byte	0x08
	.zero		1


	//   ....[42]....
        /*03c8*/ 	.word	0x00001d20
        /*03cc*/ 	.word	0x000000ff
        /*03d0*/ 	.word	0x00000020
        /*03d4*/ 	.short	0x010a
        /*03d6*/ 	.byte	0x11
	.zero		1


	//   ....[43]....
        /*03d8*/ 	.word	0x00001eb0
        /*03dc*/ 	.word	0x000000ff
        /*03e0*/ 	.word	0x00000020
        /*03e4*/ 	.short	0x010a
        /*03e6*/ 	.byte	0x08
	.zero		1


	//   ....[44]....
        /*03e8*/ 	.word	0x00001ff0
        /*03ec*/ 	.word	0x00000002
        /*03f0*/ 	.word	0x00000090
        /*03f4*/ 	.short	0x010a
        /*03f6*/ 	.byte	0xff
	.zero		1


	//   ....[45]....
        /*03f8*/ 	.word	0x000020b0
        /*03fc*/ 	.word	0x00000002
        /*0400*/ 	.word	0x00000000
        /*0404*/ 	.short	0x0101
        /*0406*/ 	.byte	0xff
	.zero		1


	//   ....[46]....
        /*0408*/ 	.word	0x00002610
        /*040c*/ 	.word	0x000000ff
        /*0410*/ 	.word	0x00000000
        /*0414*/ 	.short	0x010a
        /*0416*/ 	.byte	0x04
	.zero		1


	//   ....[47]....
        /*0418*/ 	.word	0x000026a0
        /*041c*/ 	.word	0x000000ff
        /*0420*/ 	.word	0x00000000
        /*0424*/ 	.short	0x010a
        /*0426*/ 	.byte	0x04
	.zero		1


	//   ....[48]....
        /*0428*/ 	.word	0x00002730
        /*042c*/ 	.word	0x000000ff
        /*0430*/ 	.word	0x00000000
        /*0434*/ 	.short	0x010a
        /*0436*/ 	.byte	0x04
	.zero		1


	//   ....[49]....
        /*0438*/ 	.word	0x000027d0
        /*043c*/ 	.word	0x00000000
        /*0440*/ 	.word	0x00000000
        /*0444*/ 	.short	0x010a
        /*0446*/ 	.byte	0xff
	.zero		1


	//   ....[50]....
        /*0448*/ 	.word	0x00002900
        /*044c*/ 	.word	0x00000000
        /*0450*/ 	.word	0x000000f0
        /*0454*/ 	.short	0x010a
        /*0456*/ 	.byte	0xff
	.zero		1


	//   ....[51]....
        /*0458*/ 	.word	0x00002970
        /*045c*/ 	.word	0x00000004
        /*0460*/ 	.word	0x00000000
        /*0464*/ 	.short	0x0101
        /*0466*/ 	.byte	0xff
	.zero		1


	//   ....[52]....
        /*0468*/ 	.word	0x00002990
        /*046c*/ 	.word	0x000000ff
        /*0470*/ 	.word	0x000000a0
        /*0474*/ 	.short	0x010a
        /*0476*/ 	.byte	0x05
	.zero		1


	//   ....[53]....
        /*0478*/ 	.word	0x00002ab0
        /*047c*/ 	.word	0x00000000
        /*0480*/ 	.word	0x00000090
        /*0484*/ 	.short	0x010a
        /*0486*/ 	.byte	0xff
	.zero		1


	//   ....[54]....
        /*0488*/ 	.word	0x00002bb0
        /*048c*/ 	.word	0x00000000
        /*0490*/ 	.word	0x00000000
        /*0494*/ 	.short	0x0101
        /*0496*/ 	.byte	0xff
	.zero		1


	//   ....[55]....
        /*0498*/ 	.word	0x00002c40
        /*049c*/ 	.word	0x000000ff
        /*04a0*/ 	.word	0x000000a0
        /*04a4*/ 	.short	0x0106
        /*04a6*/ 	.byte	0x05
	.zero		1


	//   ....[56]....
        /*04a8*/ 	.word	0x00002c60
        /*04ac*/ 	.word	0x000000ff
        /*04b0*/ 	.word	0x000000a0
        /*04b4*/ 	.short	0x010a
        /*04b6*/ 	.byte	0x05
	.zero		1


	//   ....[57]....
        /*04b8*/ 	.word	0x00002cf0
        /*04bc*/ 	.word	0x000000ff
        /*04c0*/ 	.word	0x000000a0
        /*04c4*/ 	.short	0x0106
        /*04c6*/ 	.byte	0x04
	.zero		1


	//   ....[58]....
        /*04c8*/ 	.word	0x00002d30
        /*04cc*/ 	.word	0x00000000
        /*04d0*/ 	.word	0x000000a0
        /*04d4*/ 	.short	0x010a
        /*04d6*/ 	.byte	0xff
	.zero		1


	//   ....[59]....
        /*04d8*/ 	.word	0x00002f70
        /*04dc*/ 	.word	0x000000ff
        /*04e0*/ 	.word	0x00000008
        /*04e4*/ 	.short	0x010a
        /*04e6*/ 	.byte	0x06
	.zero		1


	//   ....[60]....
        /*04e8*/ 	.word	0x00002f90
        /*04ec*/ 	.word	0x000000ff
        /*04f0*/ 	.word	0x00000008
        /*04f4*/ 	.short	0x010a
        /*04f6*/ 	.byte	0x06
	.zero		1


	//   ....[61]....
        /*04f8*/ 	.word	0x00003120
        /*04fc*/ 	.word	0x000000ff
        /*0500*/ 	.word	0x00000008
        /*0504*/ 	.short	0x010a
        /*0506*/ 	.byte	0x06
	.zero		1


	//   ....[62]....
        /*0508*/ 	.word	0x00003140
        /*050c*/ 	.word	0x000000ff
        /*0510*/ 	.word	0x00000008
        /*0514*/ 	.short	0x010a
        /*0516*/ 	.byte	0x06
	.zero		1


	//   ....[63]....
        /*0518*/ 	.word	0x00003200
        /*051c*/ 	.word	0x000000ff
        /*0520*/ 	.word	0x00000000
        /*0524*/ 	.short	0x0101
        /*0526*/ 	.byte	0x07
	.zero		1


	//   ....[64]....
        /*0528*/ 	.word	0x00003540
        /*052c*/ 	.word	0x00000000
        /*0530*/ 	.word	0x00000090
        /*0534*/ 	.short	0x010a
        /*0536*/ 	.byte	0xff
	.zero		1


	//   ....[65]....
        /*0538*/ 	.word	0x00003600
        /*053c*/ 	.word	0x00000000
        /*0540*/ 	.word	0x00000000
        /*0544*/ 	.short	0x0101
        /*0546*/ 	.byte	0xff
	.zero		1


	//   ....[66]....
        /*0548*/ 	.word	0x000036c0
        /*054c*/ 	.word	0x000000ff
        /*0550*/ 	.word	0x00000000
        /*0554*/ 	.short	0x010a
        /*0556*/ 	.byte	0x08
	.zero		1


	//   ....[67]....
        /*0558*/ 	.word	0x000036d0
        /*055c*/ 	.word	0x000000ff
        /*0560*/ 	.word	0x000000d0
        /*0564*/ 	.short	0x010a
        /*0566*/ 	.byte	0x09
	.zero		1


	//   ....[68]....
        /*0568*/ 	.word	0x00003780
        /*056c*/ 	.word	0x000000ff
        /*0570*/ 	.word	0x00000000
        /*0574*/ 	.short	0x010a
        /*0576*/ 	.byte	0x08
	.zero		1


	//   ....[69]....
        /*0578*/ 	.word	0x000038b0
        /*057c*/ 	.word	0x000000ff
        /*0580*/ 	.word	0x00000000
        /*0584*/ 	.short	0x010a
        /*0586*/ 	.byte	0x1e
	.zero		1


	//   ....[70]....
        /*0588*/ 	.word	0x00003bb0
        /*058c*/ 	.word	0x000000ff
        /*0590*/ 	.word	0x00000000
        /*0594*/ 	.short	0x010a
        /*0596*/ 	.byte	0x08
	.zero		1


	//   ....[71]....
        /*0598*/ 	.word	0x00003c40
        /*059c*/ 	.word	0x000000ff
        /*05a0*/ 	.word	0x00000000
        /*05a4*/ 	.short	0x010a
        /*05a6*/ 	.byte	0x08
	.zero		1


	//   ....[72]....
        /*05a8*/ 	.word	0x00003cd0
        /*05ac*/ 	.word	0x000000ff
        /*05b0*/ 	.word	0x00000000
        /*05b4*/ 	.short	0x010a
        /*05b6*/ 	.byte	0x08
	.zero		1


	//   ....[73]....
        /*05b8*/ 	.word	0x00003d70
        /*05bc*/ 	.word	0x00000000
        /*05c0*/ 	.word	0x00000000
        /*05c4*/ 	.short	0x010a
        /*05c6*/ 	.byte	0xff
	.zero		1


	//   ....[74]....
        /*05c8*/ 	.word	0x00003db0
        /*05cc*/ 	.word	0x00000000
        /*05d0*/ 	.word	0x00000000
        /*05d4*/ 	.short	0x010a
        /*05d6*/ 	.byte	0xff
	.zero		1


	//   ....[75]....
        /*05d8*/ 	.word	0x00003e20
        /*05dc*/ 	.word	0x000000ff
        /*05e0*/ 	.word	0x00000000
        /*05e4*/ 	.short	0x0101
        /*05e6*/ 	.byte	0x05
	.zero		1


	//   ....[76]....
        /*05e8*/ 	.word	0x00003e60
        /*05ec*/ 	.word	0x000000ff
        /*05f0*/ 	.word	0x00000110
        /*05f4*/ 	.short	0x010a
        /*05f6*/ 	.byte	0x07
	.zero		1


	//   ....[77]....
        /*05f8*/ 	.word	0x00003eb0
        /*05fc*/ 	.word	0x000000ff
        /*0600*/ 	.word	0x00000000
        /*0604*/ 	.short	0x0101
        /*0606*/ 	.byte	0x05
	.zero		1


	//   ....[78]....
        /*0608*/ 	.word	0x00004300
        /*060c*/ 	.word	0x00000000
        /*0610*/ 	.word	0x00000090
        /*0614*/ 	.short	0x010a
        /*0616*/ 	.byte	0xff
	.zero		1


	//   ....[79]....
        /*0618*/ 	.word	0x000043c0
        /*061c*/ 	.word	0x00000000
        /*0620*/ 	.word	0x00000000
        /*0624*/ 	.short	0x0101
        /*0626*/ 	.byte	0xff
	.zero		1


	//   ....[80]....
        /*0628*/ 	.word	0x000046e0
        /*062c*/ 	.word	0x000000ff
        /*0630*/ 	.word	0x00000088
        /*0634*/ 	.short	0x010a
        /*0636*/ 	.byte	0x07
	.zero		1


	//   ....[81]....
        /*0638*/ 	.word	0x000048d0
        /*063c*/ 	.word	0x000000ff
        /*0640*/ 	.word	0x00000060
        /*0644*/ 	.short	0x010a
        /*0646*/ 	.byte	0x07
	.zero		1


	//   ....[82]....
        /*0648*/ 	.word	0x00004ac0
        /*064c*/ 	.word	0x000000ff
        /*0650*/ 	.word	0x00000040
        /*0654*/ 	.short	0x010b
        /*0656*/ 	.byte	0x07
	.zero		1


	//   ....[83]....
        /*0658*/ 	.word	0x00004ad0
        /*065c*/ 	.word	0x000000ff
        /*0660*/ 	.word	0x00000000
        /*0664*/ 	.short	0x0101
        /*0666*/ 	.byte	0x0e
	.zero		1


	//   ....[84]....
        /*0668*/ 	.word	0x00004af0
        /*066c*/ 	.word	0x000000ff
        /*0670*/ 	.word	0x00000068
        /*0674*/ 	.short	0x010a
        /*0676*/ 	.byte	0x07
	.zero		1


	//   ....[85]....
        /*0678*/ 	.word	0x00004ca0
        /*067c*/ 	.word	0x000000ff
        /*0680*/ 	.word	0x00000048
        /*0684*/ 	.short	0x010b
        /*0686*/ 	.byte	0x07
	.zero		1


	//   ....[86]....
        /*0688*/ 	.word	0x00004cb0
        /*068c*/ 	.word	0x000000ff
        /*0690*/ 	.word	0x00000000
        /*0694*/ 	.short	0x0101
        /*0696*/ 	.byte	0x0e
	.zero		1


	//   ....[87]....
        /*0698*/ 	.word	0x00004cc0
        /*069c*/ 	.word	0x000000ff
        /*06a0*/ 	.word	0x00000070
        /*06a4*/ 	.short	0x010a
        /*06a6*/ 	.byte	0x07
	.zero		1


	//   ....[88]....
        /*06a8*/ 	.word	0x00004ef0
        /*06ac*/ 	.word	0x000000ff
        /*06b0*/ 	.word	0x00000050
        /*06b4*/ 	.short	0x010b
        /*06b6*/ 	.byte	0x07
	.zero		1


	//   ....[89]....
        /*06b8*/ 	.word	0x00004f60
        /*06bc*/ 	.word	0x000000ff
        /*06c0*/ 	.word	0x00000000
        /*06c4*/ 	.short	0x0101
        /*06c6*/ 	.byte	0x0e
	.zero		1


	//   ....[90]....
        /*06c8*/ 	.word	0x00004fa0
        /*06cc*/ 	.word	0x000000ff
        /*06d0*/ 	.word	0x00000078
        /*06d4*/ 	.short	0x010a
        /*06d6*/ 	.byte	0x07
	.zero		1


	//   ....[91]....
        /*06d8*/ 	.word	0x000051d0
        /*06dc*/ 	.word	0x000000ff
        /*06e0*/ 	.word	0x00000058
        /*06e4*/ 	.short	0x010b
        /*06e6*/ 	.byte	0x07
	.zero		1


	//   ....[92]....
        /*06e8*/ 	.word	0x000051f0
        /*06ec*/ 	.word	0x000000ff
        /*06f0*/ 	.word	0x00000000
        /*06f4*/ 	.short	0x0101
        /*06f6*/ 	.byte	0x0d
	.zero		1


	//   ....[93]....
        /*06f8*/ 	.word	0x00005220
        /*06fc*/ 	.word	0x000000ff
        /*0700*/ 	.word	0x00000060
        /*0704*/ 	.short	0x010a
        /*0706*/ 	.byte	0x07
	.zero		1


	//   ....[94]....
        /*0708*/ 	.word	0x00005240
        /*070c*/ 	.word	0x000000ff
        /*0710*/ 	.word	0x00000068
        /*0714*/ 	.short	0x010a
        /*0716*/ 	.byte	0x07
	.zero		1


	//   ....[95]....
        /*0718*/ 	.word	0x00005260
        /*071c*/ 	.word	0x000000ff
        /*0720*/ 	.word	0x00000070
        /*0724*/ 	.short	0x010a
        /*0726*/ 	.byte	0x07
	.zero		1


	//   ....[96]....
        /*0728*/ 	.word	0x000052a0
        /*072c*/ 	.word	0x00000000
        /*0730*/ 	.word	0x00000078
        /*0734*/ 	.short	0x010a
        /*0736*/ 	.byte	0xff
	.zero		1


	//   ....[97]....
        /*0738*/ 	.word	0x000055f0
        /*073c*/ 	.word	0x00000000
        /*0740*/ 	.word	0x00000090
        /*0744*/ 	.short	0x010a
        /*0746*/ 	.byte	0xff
	.zero		1


	//   ....[98]....
        /*0748*/ 	.word	0x00005700
        /*074c*/ 	.word	0x00000000
        /*0750*/ 	.word	0x00000000
        /*0754*/ 	.short	0x0101
        /*0756*/ 	.byte	0xff
	.zero		1


	//   ....[99]....
        /*0758*/ 	.word	0x00006120
        /*075c*/ 	.word	0x000000ff
        /*0760*/ 	.word	0x00000040
        /*0764*/ 	.short	0x010a
        /*0766*/ 	.byte	0x30
	.zero		1


	//   ....[100]....
        /*0768*/ 	.word	0x00006160
        /*076c*/ 	.word	0x0000004a
        /*0770*/ 	.word	0x000000b0
        /*0774*/ 	.short	0x010a
        /*0776*/ 	.byte	0xff
	.zero		1


	//   ....[101]....
        /*0778*/ 	.word	0x00006270
        /*077c*/ 	.word	0x000000ff
        /*0780*/ 	.word	0x00000040
        /*0784*/ 	.short	0x010a
        /*0786*/ 	.byte	0x30
	.zero		1


	//   ....[102]....
        /*0788*/ 	.word	0x00006340
        /*078c*/ 	.word	0x0000004a
        /*0790*/ 	.word	0x000000b0
        /*0794*/ 	.short	0x010a
        /*0796*/ 	.byte	0xff
	.zero		1


	//   ....[103]....
        /*0798*/ 	.word	0x00006af0
        /*079c*/ 	.word	0x00000000
        /*07a0*/ 	.word	0x00000000
        /*07a4*/ 	.short	0x0101
        /*07a6*/ 	.byte	0xff
	.zero		1


	//   ....[104]....
        /*07a8*/ 	.word	0x00006b00
        /*07ac*/ 	.word	0x00000003
        /*07b0*/ 	.word	0x00000040
        /*07b4*/ 	.short	0x010a
        /*07b6*/ 	.byte	0xff
	.zero		1


	//   ....[105]....
        /*07b8*/ 	.word	0x00006bc0
        /*07bc*/ 	.word	0x00000003
        /*07c0*/ 	.word	0x00000040
        /*07c4*/ 	.short	0x010a
        /*07c6*/ 	.byte	0xff
	.zero		1


	//   ....[106]....
        /*07c8*/ 	.word	0x000073b0
        /*07cc*/ 	.word	0x00000052
        /*07d0*/ 	.word	0x00000000
        /*07d4*/ 	.short	0x0101
        /*07d6*/ 	.byte	0xff
	.zero		1


	//   ....[107]....
        /*07d8*/ 	.word	0x000073d0
        /*07dc*/ 	.word	0x00000053
        /*07e0*/ 	.word	0x00000040
        /*07e4*/ 	.short	0x010a
        /*07e6*/ 	.byte	0xff
	.zero		1


	//   ....[108]....
        /*07e8*/ 	.word	0x00007480
        /*07ec*/ 	.word	0x00000053
        /*07f0*/ 	.word	0x00000040
        /*07f4*/ 	.short	0x010a
        /*07f6*/ 	.byte	0xff
	.zero		1


	//   ....[109]....
        /*07f8*/ 	.word	0x00007c70
        /*07fc*/ 	.word	0x00000052
        /*0800*/ 	.word	0x00000000
        /*0804*/ 	.short	0x0101
        /*0806*/ 	.byte	0xff
	.zero		1


	//   ....[110]....
        /*0808*/ 	.word	0x00007c90
        /*080c*/ 	.word	0x00000058
        /*0810*/ 	.word	0x00000040
        /*0814*/ 	.short	0x010a
        /*0816*/ 	.byte	0xff
	.zero		1


	//   ....[111]....
        /*0818*/ 	.word	0x00007d40
        /*081c*/ 	.word	0x00000058
        /*0820*/ 	.word	0x00000040
        /*0824*/ 	.short	0x010a
        /*0826*/ 	.byte	0xff
	.zero		1


	//   ....[112]....
        /*0828*/ 	.word	0x00007ff0
        /*082c*/ 	.word	0x0000004a
        /*0830*/ 	.word	0x00000000
        /*0834*/ 	.short	0x0101
        /*0836*/ 	.byte	0xff
	.zero		1


	//   ....[113]....
        /*0838*/ 	.word	0x00008580
        /*083c*/ 	.word	0x00000002
        /*0840*/ 	.word	0x00000000
        /*0844*/ 	.short	0x0101
        /*0846*/ 	.byte	0xff
	.zero		1


	//   ....[114]....
        /*0848*/ 	.word	0x000087f0
        /*084c*/ 	.word	0x000000ff
        /*0850*/ 	.word	0x00000000
        /*0854*/ 	.short	0x0101
        /*0856*/ 	.byte	0x04
	.zero		1


	//   ....[115]....
        /*0858*/ 	.word	0x00008810
        /*085c*/ 	.word	0x00000003
        /*0860*/ 	.word	0x00000100
        /*0864*/ 	.short	0x010a
        /*0866*/ 	.byte	0xff
	.zero		1


	//   ....[116]....
        /*0868*/ 	.word	0x00008870
        /*086c*/ 	.word	0x00000002
        /*0870*/ 	.word	0x00000020
        /*0874*/ 	.short	0x010a
        /*0876*/ 	.byte	0xff
	.zero		1


	//   ....[117]....
        /*0878*/ 	.word	0x000088d0
        /*087c*/ 	.word	0x00000002
        /*0880*/ 	.word	0x00000020
        /*0884*/ 	.short	0x010a
        /*0886*/ 	.byte	0xff
	.zero		1


	//   ....[118]....
        /*0888*/ 	.word	0x00008920
        /*088c*/ 	.word	0x00000002
        /*0890*/ 	.word	0x00000090
        /*0894*/ 	.short	0x010a
        /*0896*/ 	.byte	0xff
	.zero		1


	//   ....[119]....
        /*0898*/ 	.word	0x00008980
        /*089c*/ 	.word	0x00000000
        /*08a0*/ 	.word	0x00000000
        /*08a4*/ 	.short	0x010a
        /*08a6*/ 	.byte	0xff
	.zero		1


	//   ....[120]....
        /*08a8*/ 	.word	0x000089e0
        /*08ac*/ 	.word	0x00000000
        /*08b0*/ 	.word	0x00000000
        /*08b4*/ 	.short	0x010a
        /*08b6*/ 	.byte	0xff
	.zero		1


	//   ....[121]....
        /*08b8*/ 	.word	0x00008a40
        /*08bc*/ 	.word	0x00000000
        /*08c0*/ 	.word	0x00000000
        /*08c4*/ 	.short	0x010a
        /*08c6*/ 	.byte	0xff
	.zero		1


	//   ....[122]....
        /*08c8*/ 	.word	0x00008a90
        /*08cc*/ 	.word	0x00000000
        /*08d0*/ 	.word	0x000000f0
        /*08d4*/ 	.short	0x010a
        /*08d6*/ 	.byte	0xff
	.zero		1


	//   ....[123]....
        /*08d8*/ 	.word	0x00008af0
        /*08dc*/ 	.word	0x00000000
        /*08e0*/ 	.word	0x000000a0
        /*08e4*/ 	.short	0x010a
        /*08e6*/ 	.byte	0xff
	.zero		1


	//   ....[124]....
        /*08e8*/ 	.word	0x00008b40
        /*08ec*/ 	.word	0x00000000
        /*08f0*/ 	.word	0x00000090
        /*08f4*/ 	.short	0x010a
        /*08f6*/ 	.byte	0xff
	.zero		1


	//   ....[125]....
        /*08f8*/ 	.word	0x00008ba0
        /*08fc*/ 	.word	0x00000000
        /*0900*/ 	.word	0x000000a0
        /*0904*/ 	.short	0x010a
        /*0906*/ 	.byte	0xff
	.zero		1


	//   ....[126]....
        /*0908*/ 	.word	0x00008c00
        /*090c*/ 	.word	0x00000004
        /*0910*/ 	.word	0x00000008
        /*0914*/ 	.short	0x010a
        /*0916*/ 	.byte	0xff
	.zero		1


	//   ....[127]....
        /*0918*/ 	.word	0x00008ce0
        /*091c*/ 	.word	0x00000002
        /*0920*/ 	.word	0x00000008
        /*0924*/ 	.short	0x010a
        /*0926*/ 	.byte	0xff
	.zero		1


	//   ....[128]....
        /*0928*/ 	.word	0x00008d30
        /*092c*/ 	.word	0x00000000
        /*0930*/ 	.word	0x00000090
        /*0934*/ 	.short	0x010a
        /*0936*/ 	.byte	0xff
	.zero		1


	//   ....[129]....
        /*0938*/ 	.word	0x00008d90
        /*093c*/ 	.word	0x00000000
        /*0940*/ 	.word	0x000000d0
        /*0944*/ 	.short	0x010a
        /*0946*/ 	.byte	0xff
	.zero		1


	//   ....[130]....
        /*0948*/ 	.word	0x00008df0
        /*094c*/ 	.word	0x00000000
        /*0950*/ 	.word	0x00000000
        /*0954*/ 	.short	0x010a
        /*0956*/ 	.byte	0xff
	.zero		1


	//   ....[131]....
        /*0958*/ 	.word	0x00008e50
        /*095c*/ 	.word	0x00000000
        /*0960*/ 	.word	0x00000000
        /*0964*/ 	.short	0x010a
        /*0966*/ 	.byte	0xff
	.zero		1


	//   ....[132]....
        /*0968*/ 	.word	0x00008eb0
        /*096c*/ 	.word	0x00000000
        /*0970*/ 	.word	0x00000000
        /*0974*/ 	.short	0x010a
        /*0976*/ 	.byte	0xff
	.zero		1


	//   ....[133]....
        /*0978*/ 	.word	0x00008f10
        /*097c*/ 	.word	0x00000000
        /*0980*/ 	.word	0x00000000
        /*0984*/ 	.short	0x010a
        /*0986*/ 	.byte	0xff
	.zero		1


	//   ....[134]....
        /*0988*/ 	.word	0x00008f70
        /*098c*/ 	.word	0x00000000
        /*0990*/ 	.word	0x00000110
        /*0994*/ 	.short	0x010a
        /*0996*/ 	.byte	0xff
	.zero		1


	//   ....[135]....
        /*0998*/ 	.word	0x00008fc0
        /*099c*/ 	.word	0x00000000
        /*09a0*/ 	.word	0x00000090
        /*09a4*/ 	.short	0x010a
        /*09a6*/ 	.byte	0xff
	.zero		1


	//   ....[136]....
        /*09a8*/ 	.word	0x00009020
        /*09ac*/ 	.word	0x00000000
        /*09b0*/ 	.word	0x00000088
        /*09b4*/ 	.short	0x010a
        /*09b6*/ 	.byte	0xff
	.zero		1


	//   ....[137]....
        /*09b8*/ 	.word	0x00009080
        /*09bc*/ 	.word	0x00000003
        /*09c0*/ 	.word	0x00000060
        /*09c4*/ 	.short	0x010a
        /*09c6*/ 	.byte	0xff
	.zero		1


	//   ....[138]....
        /*09c8*/ 	.word	0x000090e0
        /*09cc*/ 	.word	0x00000003
        /*09d0*/ 	.word	0x00000068
        /*09d4*/ 	.short	0x010a
        /*09d6*/ 	.byte	0xff
	.zero		1


	//   ....[139]....
        /*09d8*/ 	.word	0x00009140
        /*09dc*/ 	.word	0x00000003
        /*09e0*/ 	.word	0x00000070
        /*09e4*/ 	.short	0x010a
        /*09e6*/ 	.byte	0xff
	.zero		1


	//   ....[140]....
        /*09e8*/ 	.word	0x000091a0
        /*09ec*/ 	.word	0x00000003
        /*09f0*/ 	.word	0x00000078
        /*09f4*/ 	.short	0x010a
        /*09f6*/ 	.byte	0xff
	.zero		1


	//   ....[141]....
        /*09f8*/ 	.word	0x00009200
        /*09fc*/ 	.word	0x00000000
        /*0a00*/ 	.word	0x00000060
        /*0a04*/ 	.short	0x010a
        /*0a06*/ 	.byte	0xff
	.zero		1


	//   ....[142]....
        /*0a08*/ 	.word	0x00009260
        /*0a0c*/ 	.word	0x00000000
        /*0a10*/ 	.word	0x00000068
        /*0a14*/ 	.short	0x010a
        /*0a16*/ 	.byte	0xff
	.zero		1


	//   ....[143]....
        /*0a18*/ 	.word	0x000092c0
        /*0a1c*/ 	.word	0x00000000
        /*0a20*/ 	.word	0x00000070
        /*0a24*/ 	.short	0x010a
        /*0a26*/ 	.byte	0xff
	.zero		1


	//   ....[144]....
        /*0a28*/ 	.word	0x00009310
        /*0a2c*/ 	.word	0x00000000
        /*0a30*/ 	.word	0x00000090
        /*0a34*/ 	.short	0x010a
        /*0a36*/ 	.byte	0xff
	.zero		1


	//   ....[145]....
        /*0a38*/ 	.word	0x00009370
        /*0a3c*/ 	.word	0x00000000
        /*0a40*/ 	.word	0x00000040
        /*0a44*/ 	.short	0x010a
        /*0a46*/ 	.byte	0xff
	.zero		1


	//   ....[146]....
        /*0a48*/ 	.word	0x000093c0
        /*0a4c*/ 	.word	0x0000004a
        /*0a50*/ 	.word	0x000000b0
        /*0a54*/ 	.short	0x010a
        /*0a56*/ 	.byte	0xff
	.zero		1


	//   ....[147]....
        /*0a58*/ 	.word	0x00009410
        /*0a5c*/ 	.word	0x00000003
        /*0a60*/ 	.word	0x00000040
        /*0a64*/ 	.short	0x010a
        /*0a66*/ 	.byte	0xff
	.zero		1


	//   ....[148]....
        /*0a68*/ 	.word	0x00009460
        /*0a6c*/ 	.word	0x00000053
        /*0a70*/ 	.word	0x00000040
        /*0a74*/ 	.short	0x010a
        /*0a76*/ 	.byte	0xff
	.zero		1


	//   ....[149]....
        /*0a78*/ 	.word	0x000094b0
        /*0a7c*/ 	.word	0x00000058
        /*0a80*/ 	.word	0x00000040
        /*0a84*/ 	.short	0x010a
        /*0a86*/ 	.byte	0xff
	.zero		1


	//----- nvinfo : EIATTR_NUM_MBARRIERS
	.align		4
.L_47:
        /*0a88*/ 	.byte	0x03, 0x38
        /*0a8a*/ 	.short	0x0023


	//----- nvinfo : EIATTR_EXIT_INSTR_OFFSETS
	.align		4
        /*0a8c*/ 	.byte	0x04, 0x1c
        /*0a8e*/ 	.short	(.L_49 - .L_48)


	//   ....[0]....
.L_48:
        /*0a90*/ 	.word	0x00002800


	//   ....[1]....
        /*0a94*/ 	.word	0x00002d00


	//   ....[2]....
        /*0a98*/ 	.word	0x00002d60


	//   ....[3]....
        /*0a9c*/ 	.word	0x000040e0


	//   ....[4]....
        /*0aa0*/ 	.word	0x000052d0


	//   ....[5]....
        /*0aa4*/ 	.word	0x00005310


	//   ....[6]....
        /*0aa8*/ 	.word	0x000086e0


	//   ....[7]....
        /*0aac*/ 	.word	0x00008760


	//   ....[8]....
        /*0ab0*/ 	.word	0x00008790


	//   ....[9]....
        /*0ab4*/ 	.word	0x00008800


	//----- nvinfo : EIATTR_MAX_THREADS
	.align		4
.L_49:
        /*0ab8*/ 	.byte	0x04, 0x05
        /*0aba*/ 	.short	(.L_51 - .L_50)
.L_50:
        /*0abc*/ 	.word	0x00000100
        /*0ac0*/ 	.word	0x00000001
        /*0ac4*/ 	.word	0x00000001


	//----- nvinfo : EIATTR_CRS_STACK_SIZE
	.align		4
.L_51:
        /*0ac8*/ 	.byte	0x04, 0x1e
        /*0aca*/ 	.short	(.L_53 - .L_52)
.L_52:
        /*0acc*/ 	.word	0x00000000


	//----- nvinfo : EIATTR_CBANK_PARAM_SIZE
	.align		4
.L_53:
        /*0ad0*/ 	.byte	0x03, 0x19
        /*0ad2*/ 	.short	0x0800


	//----- nvinfo : EIATTR_PARAM_CBANK
	.align		4
        /*0ad4*/ 	.byte	0x04, 0x0a
        /*0ad6*/ 	.short	(.L_55 - .L_54)
	.align		4
.L_54:
        /*0ad8*/ 	.word	index@(.nv.constant0._ZN7cutlass13device_kernelINS_4gemm6kernel13GemmUniversalIN4cute5tupleIJiiiiEEENS1_10collective13CollectiveMmaINS1_35MainloopSm100TmaUmmaWarpSpecializedILi4ELi2ELi4ENS5_IJNS4_1CILi2EEENSA_ILi1EEESC_EEEEENS5_IJNSA_ILi128EEESF_NSA_ILi64EEEEEENS_6half_tENS5_IJlSC_lEEESI_SJ_NS4_8TiledMMAINS4_8MMA_AtomIJNS4_26SM100_MMA_F16BF16_2x1SM_SSISI_SI_fLi128ELi128ELNS4_4UMMA5MajorE0ELSO_0ELNSN_7ScaleInE0ELSP_0EEEEEENS4_6LayoutINS5_IJSC_SC_SC_EEENS5_IJNSA_ILi0EEESU_SU_EEEEENS5_IJNS4_10UnderscoreESX_SX_EEEEENS4_18SM100_TMA_2SM_LOADENS4_14ComposedLayoutINS4_7SwizzleILi3ELi4ELi3EEENS4_18smem_ptr_flag_bitsILi16EEENSS_INS5_IJNSA_ILi8EEESG_EEENS5_IJSG_SC_EEEEEEEvNS4_8identityES10_S1A_vS1B_EENS_8epilogue10collective18CollectiveEpilogueINS1D_23Sm100TmaWarpSpecializedILi4ELi2ELi16ELb1ELb0EEEJNS5_IJSG_SF_SG_EEENS5_IJNSS_ISG_SC_EENSS_INS5_IJNSA_ILi16EEESB_EEENS5_IJSC_SG_EEEEEEEESI_SJ_SI_SJ_NS1D_6fusion15FusionCallbacksIS1H_NS1P_17LinearCombinationISI_fSI_fLNS_15FloatRoundStyleE2EEES1I_S1O_JEEENS4_5SM1004TMEM4LOAD26SM100_TMEM_LOAD_32dp32b16xENS4_13SM90_TMA_LOADENS11_INS12_ILi1ELi4ELi3EEES15_NSS_INS5_IJS16_S1K_EEENS5_IJS1K_SC_EEEEEEENS4_39AutoVectorizingCopyWithAssumedAlignmentILi128EEENS4_14SM90_TMA_STOREES24_S26_S26_EEEvvEEEEvNT_6ParamsE)
        /*0adc*/ 	.short	0x0380
        /*0ade*/ 	.short	0x0800


	//----- nvinfo : EIATTR_SW_WAR
	.align		4
.L_55:
        /*0ae0*/ 	.byte	0x04, 0x36
        /*0ae2*/ 	.short	(.L_57 - .L_56)
.L_56:
        /*0ae4*/ 	.word	0x00000008
.L_57:


//--------------------- .nv.callgraph             --------------------------
	.section	.nv.callgraph,"",@"SHT_CUDA_CALLGRAPH"
	.align	4
	.sectionentsize	8
	.align		4
        /*0000*/ 	.word	0x00000000
	.align		4
        /*0004*/ 	.word	0xffffffff
	.align		4
        /*0008*/ 	.word	index@(_ZN7cutlass13device_kernelINS_4gemm6kernel13GemmUniversalIN4cute5tupleIJiiiiEEENS1_10collective13CollectiveMmaINS1_35MainloopSm100TmaUmmaWarpSpecializedILi4ELi2ELi4ENS5_IJNS4_1CILi2EEENSA_ILi1EEESC_EEEEENS5_IJNSA_ILi128EEESF_NSA_ILi64EEEEEENS_6half_tENS5_IJlSC_lEEESI_SJ_NS4_8TiledMMAINS4_8MMA_AtomIJNS4_26SM100_MMA_F16BF16_2x1SM_SSISI_SI_fLi128ELi128ELNS4_4UMMA5MajorE0ELSO_0ELNSN_7ScaleInE0ELSP_0EEEEEENS4_6LayoutINS5_IJSC_SC_SC_EEENS5_IJNSA_ILi0EEESU_SU_EEEEENS5_IJNS4_10UnderscoreESX_SX_EEEEENS4_18SM100_TMA_2SM_LOADENS4_14ComposedLayoutINS4_7SwizzleILi3ELi4ELi3EEENS4_18smem_ptr_flag_bitsILi16EEENSS_INS5_IJNSA_ILi8EEESG_EEENS5_IJSG_SC_EEEEEEEvNS4_8identityES10_S1A_vS1B_EENS_8epilogue10collective18CollectiveEpilogueINS1D_23Sm100TmaWarpSpecializedILi4ELi2ELi16ELb1ELb0EEEJNS5_IJSG_SF_SG_EEENS5_IJNSS_ISG_SC_EENSS_INS5_IJNSA_ILi16EEESB_EEENS5_IJSC_SG_EEEEEEEESI_SJ_SI_SJ_NS1D_6fusion15FusionCallbacksIS1H_NS1P_17LinearCombinationISI_fSI_fLNS_15FloatRoundStyleE2EEES1I_S1O_JEEENS4_5SM1004TMEM4LOAD26SM100_TMEM_LOAD_32dp32b16xENS4_13SM90_TMA_LOADENS11_INS12_ILi1ELi4ELi3EEES15_NSS_INS5_IJS16_S1K_EEENS5_IJS1K_SC_EEEEEEENS4_39AutoVectorizingCopyWithAssumedAlignmentILi128EEENS4_14SM90_TMA_STOREES24_S26_S26_EEEvvEEEEvNT_6ParamsE)
	.align		4
        /*000c*/ 	.word	index@(__assertfail)
	.align		4
        /*0010*/ 	.word	0x00000000
	.align		4
        /*0014*/ 	.word	0xfffffffe
	.align		4
        /*0018*/ 	.word	0x00000000
	.align		4
        /*001c*/ 	.word	0xfffffffd
	.align		4
        /*0020*/ 	.word	0x00000000
	.align		4
        /*0024*/ 	.word	0xfffffffc


//--------------------- .nv.constant4             --------------------------
	.section	.nv.constant4,"a",@progbits
	.align	8
	.align		8
.nv.constant4:
        /*0000*/ 	.dword	__assertfail
	.align		8
        /*0008*/ 	.dword	__unnamed_1
	.align		8
        /*0010*/ 	.dword	__unnamed_2
	.align		8
        /*0018*/ 	.dword	_ZN39_INTERNAL_af16d39a_4_k_cu_9a543bd1_73344cuda3std3__45__cpo5beginE
	.align		8
        /*0020*/ 	.dword	_ZN39_INTERNAL_af16d39a_4_k_cu_9a543bd1_73344cuda3std3__45__cpo3endE
	.align		8
        /*0028*/ 	.dword	_ZN39_INTERNAL_af16d39a_4_k_cu_9a543bd1_73344cuda3std3__45__cpo6cbeginE
	.align		8
        /*0030*/ 	.dword	_ZN39_INTERNAL_af16d39a_4_k_cu_9a543bd1_73344cuda3std3__45__cpo4cendE
	.align		8
        /*0038*/ 	.dword	_ZN39_INTERNAL_af16d39a_4_k_cu_9a543bd1_73344cuda3std3__441_GLOBAL__N__af16d39a_4_k_cu_9a543bd1_73346ignoreE
	.align		8
        /*0040*/ 	.dword	_ZN39_INTERNAL_af16d39a_4_k_cu_9a543bd1_73344cuda3std3__419piecewise_constructE
	.align		8
        /*0048*/ 	.dword	_ZN39_INTERNAL_af16d39a_4_k_cu_9a543bd1_73344cuda3std3__48in_placeE
	.align		8
        /*0050*/ 	.dword	_ZN39_INTERNAL_af16d39a_4_k_cu_9a543bd1_73344cuda3std6ranges3__45__cpo4swapE
	.align		8
        /*0058*/ 	.dword	_ZN39_INTERNAL_af16d39a_4_k_cu_9a543bd1_73344cuda3std6ranges3__45__cpo9iter_moveE
	.align		8
        /*0060*/ 	.dword	_ZN39_INTERNAL_af16d39a_4_k_cu_9a543bd1_73344cute7productE
	.align		8
        /*0068*/ 	.dword	_ZN39_INTERNAL_af16d39a_4_k_cu_9a543bd1_73344cute1_E
	.align		8
        /*0070*/ 	.dword	$str$25
	.align		8
        /*0078*/ 	.dword	$str$26
	.align		8
        /*0080*/ 	.dword	$str$27
	.align		8
        /*0088*/ 	.dword	$str$28


//--------------------- .text._ZN7cutlass13device_kernelINS_4gemm6kernel13GemmUniversalIN4cute5tupleIJiiiiEEENS1_10collective13CollectiveMmaINS1_35MainloopSm100TmaUmmaWarpSpecializedILi4ELi2ELi4ENS5_IJNS4_1CILi2EEENSA_ILi1EEESC_EEEEENS5_IJNSA_ILi128EEESF_NSA_ILi64EEEEEENS_6half_tENS5_IJlSC_lEEESI_SJ_NS4_8TiledMMAINS4_8MMA_AtomIJNS4_26SM100_MMA_F16BF16_2x1SM_SSISI_SI_fLi128ELi128ELNS4_4UMMA5MajorE0ELSO_0ELNSN_7ScaleInE0ELSP_0EEEEEENS4_6LayoutINS5_IJSC_SC_SC_EEENS5_IJNSA_ILi0EEESU_SU_EEEEENS5_IJNS4_10UnderscoreESX_SX_EEEEENS4_18SM100_TMA_2SM_LOADENS4_14ComposedLayoutINS4_7SwizzleILi3ELi4ELi3EEENS4_18smem_ptr_flag_bitsILi16EEENSS_INS5_IJNSA_ILi8EEESG_EEENS5_IJSG_SC_EEEEEEEvNS4_8identityES10_S1A_vS1B_EENS_8epilogue10collective18CollectiveEpilogueINS1D_23Sm100TmaWarpSpecializedILi4ELi2ELi16ELb1ELb0EEEJNS5_IJSG_SF_SG_EEENS5_IJNSS_ISG_SC_EENSS_INS5_IJNSA_ILi16EEESB_EEENS5_IJSC_SG_EEEEEEEESI_SJ_SI_SJ_NS1D_6fusion15FusionCallbacksIS1H_NS1P_17LinearCombinationISI_fSI_fLNS_15FloatRoundStyleE2EEES1I_S1O_JEEENS4_5SM1004TMEM4LOAD26SM100_TMEM_LOAD_32dp32b16xENS4_13SM90_TMA_LOADENS11_INS12_ILi1ELi4ELi3EEES15_NSS_INS5_IJS16_S1K_EEENS5_IJS1K_SC_EEEEEEENS4_39AutoVectorizingCopyWithAssumedAlignmentILi128EEENS4_14SM90_TMA_STOREES24_S26_S26_EEEvvEEEEvNT_6ParamsE --------------------------
	.section	.text._ZN7cutlass13device_kernelINS_4gemm6kernel13GemmUniversalIN4cute5tupleIJiiiiEEENS1_10collective13CollectiveMmaINS1_35MainloopSm100TmaUmmaWarpSpecializedILi4ELi2ELi4ENS5_IJNS4_1CILi2EEENSA_ILi1EEESC_EEEEENS5_IJNSA_ILi128EEESF_NSA_ILi64EEEEEENS_6half_tENS5_IJlSC_lEEESI_SJ_NS4_8TiledMMAINS4_8MMA_AtomIJNS4_26SM100_MMA_F16BF16_2x1SM_SSISI_SI_fLi128ELi128ELNS4_4UMMA5MajorE0ELSO_0ELNSN_7ScaleInE0ELSP_0EEEEEENS4_6LayoutINS5_IJSC_SC_SC_EEENS5_IJNSA_ILi0EEESU_SU_EEEEENS5_IJNS4_10UnderscoreESX_SX_EEEEENS4_18SM100_TMA_2SM_LOADENS4_14ComposedLayoutINS4_7SwizzleILi3ELi4ELi3EEENS4_18smem_ptr_flag_bitsILi16EEENSS_INS5_IJNSA_ILi8EEESG_EEENS5_IJSG_SC_EEEEEEEvNS4_8identityES10_S1A_vS1B_EENS_8epilogue10collective18CollectiveEpilogueINS1D_23Sm100TmaWarpSpecializedILi4ELi2ELi16ELb1ELb0EEEJNS5_IJSG_SF_SG_EEENS5_IJNSS_ISG_SC_EENSS_INS5_IJNSA_ILi16EEESB_EEENS5_IJSC_SG_EEEEEEEESI_SJ_SI_SJ_NS1D_6fusion15FusionCallbacksIS1H_NS1P_17LinearCombinationISI_fSI_fLNS_15FloatRoundStyleE2EEES1I_S1O_JEEENS4_5SM1004TMEM4LOAD26SM100_TMEM_LOAD_32dp32b16xENS4_13SM90_TMA_LOADENS11_INS12_ILi1ELi4ELi3EEES15_NSS_INS5_IJS16_S1K_EEENS5_IJS1K_SC_EEEEEEENS4_39AutoVectorizingCopyWithAssumedAlignmentILi128EEENS4_14SM90_TMA_STOREES24_S26_S26_EEEvvEEEEvNT_6ParamsE,"ax",@progbits
	.align	128
.text._ZN7cutlass13device_kernelINS_4gemm6kernel13GemmUniversalIN4cute5tupleIJiiiiEEENS1_10collective13CollectiveMmaINS1_35MainloopSm100TmaUmmaWarpSpecializedILi4ELi2ELi4ENS5_IJNS4_1CILi2EEENSA_ILi1EEESC_EEEEENS5_IJNSA_ILi128EEESF_NSA_ILi64EEEEEENS_6half_tENS5_IJlSC_lEEESI_SJ_NS4_8TiledMMAINS4_8MMA_AtomIJNS4_26SM100_MMA_F16BF16_2x1SM_SSISI_SI_fLi128ELi128ELNS4_4UMMA5MajorE0ELSO_0ELNSN_7ScaleInE0ELSP_0EEEEEENS4_6LayoutINS5_IJSC_SC_SC_EEENS5_IJNSA_ILi0EEESU_SU_EEEEENS5_IJNS4_10UnderscoreESX_SX_EEEEENS4_18SM100_TMA_2SM_LOADENS4_14ComposedLayoutINS4_7SwizzleILi3ELi4ELi3EEENS4_18smem_ptr_flag_bitsILi16EEENSS_INS5_IJNSA_ILi8EEESG_EEENS5_IJSG_SC_EEEEEEEvNS4_8identityES10_S1A_vS1B_EENS_8epilogue10collective18CollectiveEpilogueINS1D_23Sm100TmaWarpSpecializedILi4ELi2ELi16ELb1ELb0EEEJNS5_IJSG_SF_SG_EEENS5_IJNSS_ISG_SC_EENSS_INS5_IJNSA_ILi16EEESB_EEENS5_IJSC_SG_EEEEEEEESI_SJ_SI_SJ_NS1D_6fusion15FusionCallbacksIS1H_NS1P_17LinearCombinationISI_fSI_fLNS_15FloatRoundStyleE2EEES1I_S1O_JEEENS4_5SM1004TMEM4LOAD26SM100_TMEM_LOAD_32dp32b16xENS4_13SM90_TMA_LOADENS11_INS12_ILi1ELi4ELi3EEES15_NSS_INS5_IJS16_S1K_EEENS5_IJS1K_SC_EEEEEEENS4_39AutoVectorizingCopyWithAssumedAlignmentILi128EEENS4_14SM90_TMA_STOREES24_S26_S26_EEEvvEEEEvNT_6ParamsE:
        .type           _ZN7cutlass13device_kernelINS_4gemm6kernel13GemmUniversalIN4cute5tupleIJiiiiEEENS1_10collective13CollectiveMmaINS1_35MainloopSm100TmaUmmaWarpSpecializedILi4ELi2ELi4ENS5_IJNS4_1CILi2EEENSA_ILi1EEESC_EEEEENS5_IJNSA_ILi128EEESF_NSA_ILi64EEEEEENS_6half_tENS5_IJlSC_lEEESI_SJ_NS4_8TiledMMAINS4_8MMA_AtomIJNS4_26SM100_MMA_F16BF16_2x1SM_SSISI_SI_fLi128ELi128ELNS4_4UMMA5MajorE0ELSO_0ELNSN_7ScaleInE0ELSP_0EEEEEENS4_6LayoutINS5_IJSC_SC_SC_EEENS5_IJNSA_ILi0EEESU_SU_EEEEENS5_IJNS4_10UnderscoreESX_SX_EEEEENS4_18SM100_TMA_2SM_LOADENS4_14ComposedLayoutINS4_7SwizzleILi3ELi4ELi3EEENS4_18smem_ptr_flag_bitsILi16EEENSS_INS5_IJNSA_ILi8EEESG_EEENS5_IJSG_SC_EEEEEEEvNS4_8identityES10_S1A_vS1B_EENS_8epilogue10collective18CollectiveEpilogueINS1D_23Sm100TmaWarpSpecializedILi4ELi2ELi16ELb1ELb0EEEJNS5_IJSG_SF_SG_EEENS5_IJNSS_ISG_SC_EENSS_INS5_IJNSA_ILi16EEESB_EEENS5_IJSC_SG_EEEEEEEESI_SJ_SI_SJ_NS1D_6fusion15FusionCallbacksIS1H_NS1P_17LinearCombinationISI_fSI_fLNS_15FloatRoundStyleE2EEES1I_S1O_JEEENS4_5SM1004TMEM4LOAD26SM100_TMEM_LOAD_32dp32b16xENS4_13SM90_TMA_LOADENS11_INS12_ILi1ELi4ELi3EEES15_NSS_INS5_IJS16_S1K_EEENS5_IJS1K_SC_EEEEEEENS4_39AutoVectorizingCopyWithAssumedAlignmentILi128EEENS4_14SM90_TMA_STOREES24_S26_S26_EEEvvEEEEvNT_6ParamsE,@function
        .size           _ZN7cutlass13device_kernelINS_4gemm6kernel13GemmUniversalIN4cute5tupleIJiiiiEEENS1_10collective13CollectiveMmaINS1_35MainloopSm100TmaUmmaWarpSpecializedILi4ELi2ELi4ENS5_IJNS4_1CILi2EEENSA_ILi1EEESC_EEEEENS5_IJNSA_ILi128EEESF_NSA_ILi64EEEEEENS_6half_tENS5_IJlSC_lEEESI_SJ_NS4_8TiledMMAINS4_8MMA_AtomIJNS4_26SM100_MMA_F16BF16_2x1SM_SSISI_SI_fLi128ELi128ELNS4_4UMMA5MajorE0ELSO_0ELNSN_7ScaleInE0ELSP_0EEEEEENS4_6LayoutINS5_IJSC_SC_SC_EEENS5_IJNSA_ILi0EEESU_SU_EEEEENS5_IJNS4_10UnderscoreESX_SX_EEEEENS4_18SM100_TMA_2SM_LOADENS4_14ComposedLayoutINS4_7SwizzleILi3ELi4ELi3EEENS4_18smem_ptr_flag_bitsILi16EEENSS_INS5_IJNSA_ILi8EEESG_EEENS5_IJSG_SC_EEEEEEEvNS4_8identityES10_S1A_vS1B_EENS_8epilogue10collective18CollectiveEpilogueINS1D_23Sm100TmaWarpSpecializedILi4ELi2ELi16ELb1ELb0EEEJNS5_IJSG_SF_SG_EEENS5_IJNSS_ISG_SC_EENSS_INS5_IJNSA_ILi16EEESB_EEENS5_IJSC_SG_EEEEEEEESI_SJ_SI_SJ_NS1D_6fusion15FusionCallbacksIS1H_NS1P_17LinearCombinationISI_fSI_fLNS_15FloatRoundStyleE2EEES1I_S1O_JEEENS4_5SM1004TMEM4LOAD26SM100_TMEM_LOAD_32dp32b16xENS4_13SM90_TMA_LOADENS11_INS12_ILi1ELi4ELi3EEES15_NSS_INS5_IJS16_S1K_EEENS5_IJS1K_SC_EEEEEEENS4_39AutoVectorizingCopyWithAssumedAlignmentILi128EEENS4_14SM90_TMA_STOREES24_S26_S26_EEEvvEEEEvNT_6ParamsE,(.L_x_197 - _ZN7cutlass13device_kernelINS_4gemm6kernel13GemmUniversalIN4cute5tupleIJiiiiEEENS1_10collective13CollectiveMmaINS1_35MainloopSm100TmaUmmaWarpSpecializedILi4ELi2ELi4ENS5_IJNS4_1CILi2EEENSA_ILi1EEESC_EEEEENS5_IJNSA_ILi128EEESF_NSA_ILi64EEEEEENS_6half_tENS5_IJlSC_lEEESI_SJ_NS4_8TiledMMAINS4_8MMA_AtomIJNS4_26SM100_MMA_F16BF16_2x1SM_SSISI_SI_fLi128ELi128ELNS4_4UMMA5MajorE0ELSO_0ELNSN_7ScaleInE0ELSP_0EEEEEENS4_6LayoutINS5_IJSC_SC_SC_EEENS5_IJNSA_ILi0EEESU_SU_EEEEENS5_IJNS4_10UnderscoreESX_SX_EEEEENS4_18SM100_TMA_2SM_LOADENS4_14ComposedLayoutINS4_7SwizzleILi3ELi4ELi3EEENS4_18smem_ptr_flag_bitsILi16EEENSS_INS5_IJNSA_ILi8EEESG_EEENS5_IJSG_SC_EEEEEEEvNS4_8identityES10_S1A_vS1B_EENS_8epilogue10collective18CollectiveEpilogueINS1D_23Sm100TmaWarpSpecializedILi4ELi2ELi16ELb1ELb0EEEJNS5_IJSG_SF_SG_EEENS5_IJNSS_ISG_SC_EENSS_INS5_IJNSA_ILi16EEESB_EEENS5_IJSC_SG_EEEEEEEESI_SJ_SI_SJ_NS1D_6fusion15FusionCallbacksIS1H_NS1P_17LinearCombinationISI_fSI_fLNS_15FloatRoundStyleE2EEES1I_S1O_JEEENS4_5SM1004TMEM4LOAD26SM100_TMEM_LOAD_32dp32b16xENS4_13SM90_TMA_LOADENS11_INS12_ILi1ELi4ELi3EEES15_NSS_INS5_IJS16_S1K_EEENS5_IJS1K_SC_EEEEEEENS4_39AutoVectorizingCopyWithAssumedAlignmentILi128EEENS4_14SM90_TMA_STOREES24_S26_S26_EEEvvEEEEvNT_6ParamsE)
        .other          _ZN7cutlass13device_kernelINS_4gemm6kernel13GemmUniversalIN4cute5tupleIJiiiiEEENS1_10collective13CollectiveMmaINS1_35MainloopSm100TmaUmmaWarpSpecializedILi4ELi2ELi4ENS5_IJNS4_1CILi2EEENSA_ILi1EEESC_EEEEENS5_IJNSA_ILi128EEESF_NSA_ILi64EEEEEENS_6half_tENS5_IJlSC_lEEESI_SJ_NS4_8TiledMMAINS4_8MMA_AtomIJNS4_26SM100_MMA_F16BF16_2x1SM_SSISI_SI_fLi128ELi128ELNS4_4UMMA5MajorE0ELSO_0ELNSN_7ScaleInE0ELSP_0EEEEEENS4_6LayoutINS5_IJSC_SC_SC_EEENS5_IJNSA_ILi0EEESU_SU_EEEEENS5_IJNS4_10UnderscoreESX_SX_EEEEENS4_18SM100_TMA_2SM_LOADENS4_14ComposedLayoutINS4_7SwizzleILi3ELi4ELi3EEENS4_18smem_ptr_flag_bitsILi16EEENSS_INS5_IJNSA_ILi8EEESG_EEENS5_IJSG_SC_EEEEEEEvNS4_8identityES10_S1A_vS1B_EENS_8epilogue10collective18CollectiveEpilogueINS1D_23Sm100TmaWarpSpecializedILi4ELi2ELi16ELb1ELb0EEEJNS5_IJSG_SF_SG_EEENS5_IJNSS_ISG_SC_EENSS_INS5_IJNSA_ILi16EEESB_EEENS5_IJSC_SG_EEEEEEEESI_SJ_SI_SJ_NS1D_6fusion15FusionCallbacksIS1H_NS1P_17LinearCombinationISI_fSI_fLNS_15FloatRoundStyleE2EEES1I_S1O_JEEENS4_5SM1004TMEM4LOAD26SM100_TMEM_LOAD_32dp32b16xENS4_13SM90_TMA_LOADENS11_INS12_ILi1ELi4ELi3EEES15_NSS_INS5_IJS16_S1K_EEENS5_IJS1K_SC_EEEEEEENS4_39AutoVectorizingCopyWithAssumedAlignmentILi128EEENS4_14SM90_TMA_STOREES24_S26_S26_EEEvvEEEEvNT_6ParamsE,@"STO_CUDA_ENTRY STV_DEFAULT"
_ZN7cutlass13device_kernelINS_4gemm6kernel13GemmUniversalIN4cute5tupleIJiiiiEEENS1_10collective13CollectiveMmaINS1_35MainloopSm100TmaUmmaWarpSpecializedILi4ELi2ELi4ENS5_IJNS4_1CILi2EEENSA_ILi1EEESC_EEEEENS5_IJNSA_ILi128EEESF_NSA_ILi64EEEEEENS_6half_tENS5_IJlSC_lEEESI_SJ_NS4_8TiledMMAINS4_8MMA_AtomIJNS4_26SM100_MMA_F16BF16_2x1SM_SSISI_SI_fLi128ELi128ELNS4_4UMMA5MajorE0ELSO_0ELNSN_7ScaleInE0ELSP_0EEEEEENS4_6LayoutINS5_IJSC_SC_SC_EEENS5_IJNSA_ILi0EEESU_SU_EEEEENS5_IJNS4_10UnderscoreESX_SX_EEEEENS4_18SM100_TMA_2SM_LOADENS4_14ComposedLayoutINS4_7SwizzleILi3ELi4ELi3EEENS4_18smem_ptr_flag_bitsILi16EEENSS_INS5_IJNSA_ILi8EEESG_EEENS5_IJSG_SC_EEEEEEEvNS4_8identityES10_S1A_vS1B_EENS_8epilogue10collective18CollectiveEpilogueINS1D_23Sm100TmaWarpSpecializedILi4ELi2ELi16ELb1ELb0EEEJNS5_IJSG_SF_SG_EEENS5_IJNSS_ISG_SC_EENSS_INS5_IJNSA_ILi16EEESB_EEENS5_IJSC_SG_EEEEEEEESI_SJ_SI_SJ_NS1D_6fusion15FusionCallbacksIS1H_NS1P_17LinearCombinationISI_fSI_fLNS_15FloatRoundStyleE2EEES1I_S1O_JEEENS4_5SM1004TMEM4LOAD26SM100_TMEM_LOAD_32dp32b16xENS4_13SM90_TMA_LOADENS11_INS12_ILi1ELi4ELi3EEES15_NSS_INS5_IJS16_S1K_EEENS5_IJS1K_SC_EEEEEEENS4_39AutoVectorizingCopyWithAssumedAlignmentILi128EEENS4_14SM90_TMA_STOREES24_S26_S26_EEEvvEEEEvNT_6ParamsE:
[----:B------:R-:W1:Y:S01]  /*0000*/  LDC R1, c[0x0][0x37c] ;  /* 0x0000df00ff017b82 */ /* 0x000e620000000800 */
[----:B------:R-:W2:Y:S01]  /*0010*/  S2R R72, SR_TID.X ;  /* 0x0000000000487919 */ /* 0x000ea20000002100 */
[----:B------:R-:W3:Y:S06]  /*0020*/  LDCU.64 UR6, c[0x0][0x890] ;  /* 0x00011200ff0677ac */ /* 0x000eec0008000a00 */
[----:B------:R-:W4:Y:S01]  /*0030*/  S2UR UR37, SR_CgaCtaId ;  /* 0x00000000002579c3 */ /* 0x000f220000008800 */
[----:B------:R-:W-:Y:S02]  /*0040*/  PRMT R59, RZ, 0x7610, R59 ;  /* 0x00007610ff3b7816 */ /* 0x000fe4000000003b */
[----:B------:R-:W-:Y:S01]  /*0050*/  ELECT P1, URZ, PT ;  /* 0x0000000000ff782f */ /* 0x000fe20003820000 */
[----:B------:R-:W1:Y:S01]  /*0060*/  LDCU.64 UR46, c[0x0][0x358] ;  /* 0x00006b00ff2e77ac */ /* 0x000e620008000a00 */
[----:B---3--:R-:W-:-:S04]  /*0070*/  UISETP.NE.U32.AND UP0, UPT, UR6, URZ, UPT ;  /* 0x000000ff0600728c */ /* 0x008fc8000bf05070 */
[----:B------:R-:W-:Y:S02]  /*0080*/  UISETP.NE.AND.EX UP0, UPT, UR7, URZ, UPT, UP0 ;  /* 0x000000ff0700728c */ /* 0x000fe4000bf05300 */
[----:B----4-:R-:W-:Y:S02]  /*0090*/  ULOP3.LUT UR5, UR37, 0x1, URZ, 0xc0, !UPT ;  /* 0x0000000125057892 */ /* 0x010fe4000f8ec0ff */
[----:B------:R-:W-:Y:S01]  /*00a0*/  ULOP3.LUT UR4, UR37, 0x1, URZ, 0x3c, !UPT ;  /* 0x0000000125047892 */ /* 0x000fe2000f8e3cff */
[----:B--2---:R-:W-:-:S05]  /*00b0*/  SHF.R.U32.HI R66, RZ, 0x5, R72 ;  /* 0x00000005ff427819 */ /* 0x004fca0000011648 */
[----:B------:R-:W2:Y:S02]  /*00c0*/  SHFL.IDX PT, R0, R66, RZ, 0x1f ;  /* 0x00001fff42007589 */ /* 0x000ea400000e0000 */
[----:B--2---:R-:W-:Y:S01]  /*00d0*/  R2UR UR10, R0 ;  /* 0x00000000000a72ca */ /* 0x004fe200000e0000 */
[----:B-1----:R-:W-:-:S14]  /*00e0*/  BRA.U UP0, `(.L_x_0) ;  /* 0x00000001002c7547 */ /* 0x002fdc000b800000 */
[----:B------:R-:W1:Y:S02]  /*00f0*/  LDCU.64 UR8, c[0x0][0x888] ;  /* 0x00011100ff0877ac */ /* 0x000e640008000a00 */
[----:B-1----:R-:W-:-:S04]  /*0100*/  UISETP.NE.U32.AND UP0, UPT, UR8, URZ, UPT ;  /* 0x000000ff0800728c */ /* 0x002fc8000bf05070 */
[----:B------:R-:W-:-:S09]  /*0110*/  UISETP.NE.AND.EX UP0, UPT, UR9, URZ, UPT, UP0 ;  /* 0x000000ff0900728c */ /* 0x000fd2000bf05300 */
[----:B------:R-:W-:Y:S05]  /*0120*/  BRA.U !UP0, `(.L_x_1) ;  /* 0x0000000108107547 */ /* 0x000fea000b800000 */
[----:B------:R-:W1:Y:S02]  /*0130*/  LDC.64 R2, c[0x0][0x888] ;  /* 0x00022200ff027b82 */ /* 0x000e640000000a00 */
[----:B-1----:R1:W5:Y:S01]  /*0140*/  LDG.E R35, desc[UR46][R2.64] ;  /* 0x0000002e02237981 */ /* 0x002362000c1e1900 */
[----:B------:R-:W-:Y:S01]  /*0150*/  HFMA2 R59, -RZ, RZ, 0, 5.9604644775390625e-08 ;  /* 0x00000001ff3b7431 */ /* 0x000fe200000001ff */
[----:B------:R-:W-:Y:S05]  /*0160*/  BRA `(.L_x_0) ;  /* 0x00000000000c7947 */ /* 0x000fea0003800000 */
.L_x_1:
[----:B------:R-:W1:Y:S01]  /*0170*/  LDCU UR8, c[0x0][0x880] ;  /* 0x00011000ff0877ac */ /* 0x000e620008000800 */
[----:B------:R-:W-:Y:S01]  /*0180*/  HFMA2 R59, -RZ, RZ, 0, 5.9604644775390625e-08 ;  /* 0x00000001ff3b7431 */ /* 0x000fe200000001ff */
[----:B-1----:R-:W-:-:S07]  /*0190*/  MOV R35, UR8 ;  /* 0x0000000800237c02 */ /* 0x002fce0008000f00 */
.L_x_0:
[----:B------:R-:W2:Y:S02]  /*01a0*/  LDCU.64 UR8, c[0x0][0x8b0] ;  /* 0x00011600ff0877ac */ /* 0x000ea40008000a00 */
[----:B--2---:R-:W-:-:S04]  /*01b0*/  UISETP.NE.U32.AND UP0, UPT, UR8, URZ, UPT ;  /* 0x000000ff0800728c */ /* 0x004fc8000bf05070 */
[----:B------:R-:W-:-:S09]  /*01c0*/  UISETP.NE.AND.EX UP0, UPT, UR9, URZ, UPT, UP0 ;  /* 0x000000ff0900728c */ /* 0x000fd2000bf05300 */
[----:B------:R-:W-:Y:S05]  /*01d0*/  BRA.U UP0, `(.L_x_2) ;  /* 0x0000000100247547 */ /* 0x000fea000b800000 */
[----:B------:R-:W2:Y:S02]  /*01e0*/  LDCU.64 UR8, c[0x0][0x8a8] ;  /* 0x00011500ff0877ac */ /* 0x000ea40008000a00 */
[----:B--2---:R-:W-:-:S04]  /*01f0*/  UISETP.NE.U32.AND UP0, UPT, UR8, URZ, UPT ;  /* 0x000000ff0800728c */ /* 0x004fc8000bf05070 */
[----:B------:R-:W-:-:S09]  /*0200*/  UISETP.NE.AND.EX UP0, UPT, UR9, URZ, UPT, UP0 ;  /* 0x000000ff0900728c */ /* 0x000fd2000bf05300 */
[----:B------:R-:W-:Y:S05]  /*0210*/  BRA.U !UP0, `(.L_x_3) ;  /* 0x00000001080c7547 */ /* 0x000fea000b800000 */
[----:B------:R-:W2:Y:S02]  /*0220*/  LDC.64 R32, c[0x0][0x8a8] ;  /* 0x00022a00ff207b82 */ /* 0x000ea40000000a00 */
[----:B--2---:R2:W5:Y:S01]  /*0230*/  LDG.E R32, desc[UR46][R32.64] ;  /* 0x0000002e20207981 */ /* 0x004562000c1e1900 */
[----:B------:R-:W-:Y:S05]  /*0240*/  BRA `(.L_x_2) ;  /* 0x0000000000087947 */ /* 0x000fea0003800000 */
.L_x_3:
[----:B------:R-:W2:Y:S02]  /*0250*/  LDCU UR8, c[0x0][0x8a0] ;  /* 0x00011400ff0877ac */ /* 0x000ea40008000800 */
[----:B--2---:R-:W-:Y:S02]  /*0260*/  MOV R32, UR8 ;  /* 0x0000000800207c02 */ /* 0x004fe40008000f00 */
.L_x_2:
[----:B------:R-:W-:Y:S01]  /*0270*/  IMAD.U32 R0, RZ, RZ, UR10 ;  /* 0x0000000aff007e24 */ /* 0x000fe2000f8e00ff */
[----:B------:R-:W-:Y:S04]  /*0280*/  BSSY.RECONVERGENT B0, `(.L_x_4) ;  /* 0x000000c000007945 */ /* 0x000fe80003800200 */
[C---:B------:R-:W-:Y:S02]  /*0290*/  ISETP.NE.OR P2, PT, R0.reuse, 0x1, !P1 ;  /* 0x000000010000780c */ /* 0x040fe40004f45670 */
[----:B------:R-:W-:-:S11]  /*02a0*/  ISETP.NE.OR P0, PT, R0, 0x3, !P1 ;  /* 0x000000030000780c */ /* 0x000fd60004f05670 */
[----:B------:R-:W-:Y:S05]  /*02b0*/  @P2 BRA `(.L_x_5) ;  /* 0x0000000000202947 */ /* 0x000fea0003800000 */
[----:B------:R-:W3:Y:S02]  /*02c0*/  LDCU.64 UR8, c[0x0][0x348] ;  /* 0x00006900ff0877ac */ /* 0x000ee40008000a00 */
[----:B---3--:R-:W-:Y:S02]  /*02d0*/  UIADD3 UR12, UP1, UPT, UR8, 0x80, URZ ;  /* 0x00000080080c7890 */ /* 0x008fe4000ff3e0ff */
[----:B------:R-:W-:Y:S02]  /*02e0*/  UIADD3 UR8, UP0, UPT, UR8, 0x180, URZ ;  /* 0x0000018008087890 */ /* 0x000fe4000ff1e0ff */
[----:B------:R-:W-:Y:S02]  /*02f0*/  UIADD3.X UR13, UPT, UPT, URZ, UR9, URZ, UP1, !UPT ;  /* 0x00000009ff0d7290 */ /* 0x000fe40008ffe4ff */
[----:B------:R-:W-:-:S07]  /*0300*/  UIADD3.X UR9, UPT, UPT, URZ, UR9, URZ, UP0, !UPT ;  /* 0x00000009ff097290 */ /* 0x000fce00087fe4ff */
[----:B------:R3:W-:Y:S02]  /*0310*/  UTMACCTL.PF [UR12] ;  /* 0x000000000c0079b9 */ /* 0x0007e40008040000 */
[----:B------:R3:W-:Y:S02]  /*0320*/  UTMACCTL.PF [UR8] ;  /* 0x00000000080079b9 */ /* 0x0007e40008040000 */
[----:B---3--:R-:W-:Y:S01]  /*0330*/  NOP ;  /* 0x0000000000007918 */ /* 0x008fe20000000000 */
.L_x_5:
[----:B------:R-:W-:Y:S05]  /*0340*/  BSYNC.RECONVERGENT B0 ;  /* 0x0000000000007941 */ /* 0x000fea0003800200 */
.L_x_4:
[----:B------:R-:W-:Y:S04]  /*0350*/  BSSY.RECONVERGENT B0, `(.L_x_6) ;  /* 0x000000a000007945 */ /* 0x000fe80003800200 */
        /* <DEDUP_REMOVED lines=9> */
.L_x_7:
[----:B------:R-:W-:Y:S05]  /*03f0*/  BSYNC.RECONVERGENT B0 ;  /* 0x0000000000007941 */ /* 0x000fea0003800200 */
.L_x_6:
[----:B------:R-:W3:Y:S01]  /*0400*/  LDCU.64 UR8, c[0x0][0x888] ;  /* 0x00011100ff0877ac */ /* 0x000ee20008000a00 */
[----:B------:R-:W-:Y:S02]  /*0410*/  UISETP.EQ.U32.AND UP1, UPT, UR6, URZ, UPT ;  /* 0x000000ff0600728c */ /* 0x000fe4000bf22070 */
[----:B------:R-:W-:Y:S02]  /*0420*/  UPLOP3.LUT UP5, UPT, UPT, UPT, UPT, 0x80, 0x8 ;  /* 0x000000000008789c */ /* 0x000fe40003faf070 */
[----:B---3--:R-:W-:-:S04]  /*0430*/  UISETP.NE.U32.AND UP0, UPT, UR8, URZ, UPT ;  /* 0x000000ff0800728c */ /* 0x008fc8000bf05070 */
[----:B------:R-:W-:-:S04]  /*0440*/  UISETP.NE.AND.EX UP0, UPT, UR9, URZ, UPT, UP0 ;  /* 0x000000ff0900728c */ /* 0x000fc8000bf05300 */
[----:B------:R-:W-:-:S04]  /*0450*/  UISETP.EQ.OR.EX UP2, UPT, UR7, URZ, !UP0, UP1 ;  /* 0x000000ff0700728c */ /* 0x000fc8000c742710 */
[----:B------:R-:W-:-:S05]  /*0460*/  UP2UR UR50, UPR, URZ, 0x4 ;  /* 0x00000004ff327883 */ /* 0x000fca0008000000 */
[----:B------:R-:W-:Y:S07]  /*0470*/  BRA.U !UP2, `(.L_x_8) ;  /* 0x000000010a207547 */ /* 0x000fee000b800000 */
[----:B------:R-:W-:Y:S01]  /*0480*/  UISETP.NE.U32.AND UP2, UPT, UR6, URZ, UPT ;  /* 0x000000ff0600728c */ /* 0x000fe2000bf45070 */
[----:B-----5:R-:W-:Y:S01]  /*0490*/  FSETP.NEU.AND P0, PT, R35, RZ, PT ;  /* 0x000000ff2300720b */ /* 0x020fe20003f0d000 */
[----:B------:R-:W-:Y:S02]  /*04a0*/  USEL UR6, URZ, 0xffffffff, UP0 ;  /* 0xffffffffff067887 */ /* 0x000fe40008000000 */
[----:B------:R-:W-:-:S10]  /*04b0*/  UISETP.NE.AND.EX UP2, UPT, UR7, URZ, UPT, UP2 ;  /* 0x000000ff0700728c */ /* 0x000fd4000bf45320 */
[----:B------:R-:W-:Y:S01]  /*04c0*/  VOTEU.ANY UP1, P0 ;  /* 0x0000000000ff7886 */ /* 0x000fe20000020100 */
[----:B------:R-:W-:-:S04]  /*04d0*/  @!UP2 USEL UR6, URZ, 0xffffffff, UP1 ;  /* 0xffffffffff06a887 */ /* 0x000fc80008800000 */
[----:B------:R-:W-:-:S04]  /*04e0*/  ULOP3.LUT UR6, UR6, 0x1, URZ, 0xc0, !UPT ;  /* 0x0000000106067892 */ /* 0x000fc8000f8ec0ff */
[----:B------:R-:W-:-:S11]  /*04f0*/  UISETP.NE.U32.AND UP5, UPT, UR6, 0x1, UPT ;  /* 0x000000010600788c */ /* 0x000fd6000bfa5070 */
.L_x_8:
[----:B------:R-:W3:Y:S01]  /*0500*/  SHFL.IDX PT, R0, R66, RZ, 0x1f ;  /* 0x00001fff42007589 */ /* 0x000ee200000e0000 */
[----:B------:R-:W-:-:S04]  /*0510*/  UISETP.NE.AND UP1, UPT, UR10, 0x2, UPT ;  /* 0x000000020a00788c */ /* 0x000fc8000bf25270 */
[----:B------:R-:W-:Y:S02]  /*0520*/  UISETP.EQ.AND UP2, UPT, UR5, URZ, !UP1 ;  /* 0x000000ff0500728c */ /* 0x000fe4000cf42270 */
[----:B------:R-:W-:-:S04]  /*0530*/  USEL UR6, URZ, 0x1, UP1 ;  /* 0x00000001ff067887 */ /* 0x000fc80008800000 */
[----:B------:R-:W-:Y:S02]  /*0540*/  PLOP3.LUT P5, PT, P1, PT, UP2, 0x80, 0x8 ;  /* 0x000000000008781c */ /* 0x000fe40000faf028 */
[----:B---3--:R-:W-:-:S13]  /*0550*/  ISETP.NE.AND P0, PT, R0, RZ, PT ;  /* 0x000000ff0000720c */ /* 0x008fda0003f05270 */
[----:B------:R-:W-:Y:S05]  /*0560*/  @P0 BRA `(.L_x_9) ;  /* 0x0000000000440947 */ /* 0x000fea0003800000 */
[----:B------:R-:W-:Y:S01]  /*0570*/  UMOV UR8, 0x400 ;  /* 0x0000040000087882 */ /* 0x000fe20000000000 */
[----:B------:R-:W-:Y:S01]  /*0580*/  UMOV UR7, 0x1 ;  /* 0x0000000100077882 */ /* 0x000fe20000000000 */
[----:B------:R-:W-:Y:S02]  /*0590*/  ULEA UR8, UR37, UR8, 0x18 ;  /* 0x0000000825087291 */ /* 0x000fe4000f8ec0ff */
[----:B------:R-:W-:-:S04]  /*05a0*/  UIADD3 UR12, UPT, UPT, -UR7, 0x100000, URZ ;  /* 0x00100000070c7890 */ /* 0x000fc8000fffe1ff */
[----:B------:R-:W-:Y:S02]  /*05b0*/  USHF.L.U32 UR13, UR12, 0xb, URZ ;  /* 0x0000000b0c0d7899 */ /* 0x000fe400080006ff */
[----:B------:R-:W-:Y:S01]  /*05c0*/  USHF.L.U32 UR12, UR12, 0x1, URZ ;  /* 0x000000010c0c7899 */ /* 0x000fe200080006ff */
[----:B------:R-:W-:Y:S01]  /*05d0*/  ELECT P0, URZ, PT ;  /* 0x0000000000ff782f */ /* 0x000fe20003800000 */
[----:B------:R-:W3:Y:S10]  /*05e0*/  FENCE.VIEW.ASYNC.S ;  /* 0x00000000000073c6 */ /* 0x000ef40000000000 */
[----:B---3--:R3:W4:Y:S01]  /*05f0*/  SYNCS.EXCH.64 URZ, [UR8], UR12 ;  /* 0x0000000c08ff75b2 */ /* 0x0087220008000100 */
[----:B------:R3:W1:Y:S01]  /*0600*/  SYNCS.EXCH.64 URZ, [UR8+0x20], UR12 ;  /* 0x0000200c08ff75b2 */ /* 0x0006620008000100 */
[----:B------:R3:W1:Y:S01]  /*0610*/  SYNCS.EXCH.64 URZ, [UR8+0x8], UR12 ;  /* 0x0000080c08ff75b2 */ /* 0x0006620008000100 */
[----:B------:R3:W1:Y:S01]  /*0620*/  SYNCS.EXCH.64 URZ, [UR8+0x28], UR12 ;  /* 0x0000280c08ff75b2 */ /* 0x0006620008000100 */
[----:B------:R3:W1:Y:S01]  /*0630*/  SYNCS.EXCH.64 URZ, [UR8+0x10], UR12 ;  /* 0x0000100c08ff75b2 */ /* 0x0006620008000100 */
[----:B------:R3:W1:Y:S01]  /*0640*/  SYNCS.EXCH.64 URZ, [UR8+0x30], UR12 ;  /* 0x0000300c08ff75b2 */ /* 0x0006620008000100 */
[----:B------:R3:W1:Y:S01]  /*0650*/  SYNCS.EXCH.64 URZ, [UR8+0x18], UR12 ;  /* 0x0000180c08ff75b2 */ /* 0x0006620008000100 */
[----:B------:R3:W1:Y:S01]  /*0660*/  SYNCS.EXCH.64 URZ, [UR8+0x38], UR12 ;  /* 0x0000380c08ff75b2 */ /* 0x0006620008000100 */
[----:B------:R-:W-:Y:S01]  /*0670*/  NOP ;  /* 0x0000000000007918 */ /* 0x000fe20000000000 */
.L_x_9:
[----:B------:R-:W2:Y:S01]  /*0680*/  SHFL.IDX PT, R0, R66, RZ, 0x1f ;  /* 0x00001fff42007589 */ /* 0x000ea200000e0000 */
[----:B------:R-:W-:Y:S01]  /*0690*/  NOP ;  /* 0x0000000000007918 */ /* 0x000fe20000000000 */
[----:B--2---:R-:W-:-:S13]  /*06a0*/  ISETP.NE.AND P0, PT, R0, 0x1, PT ;  /* 0x000000010000780c */ /* 0x004fda0003f05270 */
[----:B------:R-:W-:Y:S05]  /*06b0*/  @P0 BRA `(.L_x_10) ;  /* 0x0000000000540947 */ /* 0x000fea0003800000 */
[----:B------:R-:W-:Y:S01]  /*06c0*/  UMOV UR9, 0x400 ;  /* 0x0000040000097882 */ /* 0x000fe20000000000 */
[----:B---3--:R-:W-:Y:S01]  /*06d0*/  UMOV UR8, 0x20 ;  /* 0x0000002000087882 */ /* 0x008fe20000000000 */
[----:B------:R-:W-:Y:S01]  /*06e0*/  UMOV UR7, 0x80 ;  /* 0x0000008000077882 */ /* 0x000fe20000000000 */
[----:B------:R-:W-:Y:S02]  /*06f0*/  ULEA UR9, UR37, UR9, 0x18 ;  /* 0x0000000925097291 */ /* 0x000fe4000f8ec0ff */
[----:B------:R-:W-:-:S04]  /*0700*/  UIADD3 UR12, UPT, UPT, -UR8, 0x100000, URZ ;  /* 0x00100000080c7890 */ /* 0x000fc8000fffe1ff */
[----:B------:R-:W-:Y:S02]  /*0710*/  USHF.L.U32 UR13, UR12, 0xb, URZ ;  /* 0x0000000b0c0d7899 */ /* 0x000fe400080006ff */
[----:B------:R-:W-:Y:S02]  /*0720*/  USHF.L.U32 UR12, UR12, 0x1, URZ ;  /* 0x000000010c0c7899 */ /* 0x000fe400080006ff */
[----:B------:R-:W-:-:S04]  /*0730*/  UIADD3 UR14, UPT, UPT, -UR7, 0x100000, URZ ;  /* 0x00100000070e7890 */ /* 0x000fc8000fffe1ff */
[----:B------:R-:W-:Y:S02]  /*0740*/  USHF.L.U32 UR15, UR14, 0xb, URZ ;  /* 0x0000000b0e0f7899 */ /* 0x000fe400080006ff */
[----:B------:R-:W-:Y:S01]  /*0750*/  USHF.L.U32 UR14, UR14, 0x1, URZ ;  /* 0x000000010e0e7899 */ /* 0x000fe200080006ff */
[----:B------:R-:W-:Y:S01]  /*0760*/  ELECT P0, URZ, PT ;  /* 0x0000000000ff782f */ /* 0x000fe20003800000 */
[----:B------:R-:W2:Y:S02]  /*0770*/  FENCE.VIEW.ASYNC.S ;  /* 0x00000000000073c6 */ /* 0x000ea40000000000 */
[----:B--2---:R2:W3:Y:S08]  /*0780*/  SYNCS.EXCH.64 URZ, [UR9+0x40], UR12 ;  /* 0x0000400c09ff75b2 */ /* 0x0044f00008000100 */
        /* <DEDUP_REMOVED lines=8> */
.L_x_10:
[----:B------:R-:W4:Y:S01]  /*0810*/  SHFL.IDX PT, R0, R66, RZ, 0x1f ;  /* 0x00001fff42007589 */ /* 0x000f2200000e0000 */
[----:B------:R-:W-:Y:S01]  /*0820*/  NOP ;  /* 0x0000000000007918 */ /* 0x000fe20000000000 */
[----:B----4-:R-:W-:-:S13]  /*0830*/  ISETP.NE.AND P0, PT, R0, 0x3, PT ;  /* 0x000000030000780c */ /* 0x010fda0003f05270 */
[----:B------:R-:W-:Y:S05]  /*0840*/  @P0 BRA `(.L_x_11) ;  /* 0x00000000002c0947 */ /* 0x000fea0003800000 */
[----:B---3--:R-:W-:Y:S01]  /*0850*/  UMOV UR8, 0x400 ;  /* 0x0000040000087882 */ /* 0x008fe20000000000 */
[----:B------:R-:W-:Y:S01]  /*0860*/  UMOV UR7, 0x20 ;  /* 0x0000002000077882 */ /* 0x000fe20000000000 */
[----:B------:R-:W-:Y:S02]  /*0870*/  ULEA UR8, UR37, UR8, 0x18 ;  /* 0x0000000825087291 */ /* 0x000fe4000f8ec0ff */
[----:B--2---:R-:W-:-:S04]  /*0880*/  UIADD3 UR12, UPT, UPT, -UR7, 0x100000, URZ ;  /* 0x00100000070c7890 */ /* 0x004fc8000fffe1ff */
[----:B------:R-:W-:Y:S02]  /*0890*/  USHF.L.U32 UR13, UR12, 0xb, URZ ;  /* 0x0000000b0c0d7899 */ /* 0x000fe400080006ff */
[----:B------:R-:W-:Y:S01]  /*08a0*/  USHF.L.U32 UR12, UR12, 0x1, URZ ;  /* 0x000000010c0c7899 */ /* 0x000fe200080006ff */
[----:B------:R-:W-:Y:S01]  /*08b0*/  ELECT P0, URZ, PT ;  /* 0x0000000000ff782f */ /* 0x000fe20003800000 */
[----:B------:R-:W2:Y:S10]  /*08c0*/  FENCE.VIEW.ASYNC.S ;  /* 0x00000000000073c6 */ /* 0x000eb40000000000 */
[----:B--2---:R4:W2:Y:S01]  /*08d0*/  SYNCS.EXCH.64 URZ, [UR8+0x80], UR12 ;  /* 0x0000800c08ff75b2 */ /* 0x0048a20008000100 */
[----:B------:R4:W3:Y:S02]  /*08e0*/  SYNCS.EXCH.64 URZ, [UR8+0x88], UR12 ;  /* 0x0000880c08ff75b2 */ /* 0x0008e40008000100 */
[----:B----4-:R-:W-:Y:S01]  /*08f0*/  NOP ;  /* 0x0000000000007918 */ /* 0x010fe20000000000 */
.L_x_11:
[----:B------:R-:W4:Y:S01]  /*0900*/  SHFL.IDX PT, R0, R66, RZ, 0x1f ;  /* 0x00001fff42007589 */ /* 0x000f2200000e0000 */
[----:B------:R-:W-:Y:S01]  /*0910*/  NOP ;  /* 0x0000000000007918 */ /* 0x000fe20000000000 */
[----:B----4-:R-:W-:-:S13]  /*0920*/  ISETP.NE.AND P0, PT, R0, 0x4, PT ;  /* 0x000000040000780c */ /* 0x010fda0003f05270 */
[----:B------:R-:W-:Y:S05]  /*0930*/  @P0 BRA `(.L_x_12) ;  /* 0x0000000000480947 */ /* 0x000fea0003800000 */
[----:B--2---:R-:W-:Y:S01]  /*0940*/  UMOV UR9, 0x1e0 ;  /* 0x000001e000097882 */ /* 0x004fe20000000000 */
[----:B---3--:R-:W-:Y:S01]  /*0950*/  UMOV UR8, 0x400 ;  /* 0x0000040000087882 */ /* 0x008fe20000000000 */
[----:B------:R-:W-:Y:S01]  /*0960*/  USEL UR9, UR9, 0x1a0, UP5 ;  /* 0x000001a009097887 */ /* 0x000fe2000a800000 */
        /* <DEDUP_REMOVED lines=10> */
[----:B--2---:R4:W2:Y:S08]  /*0a10*/  SYNCS.EXCH.64 URZ, [UR8+0x90], UR12 ;  /* 0x0000900c08ff75b2 */ /* 0x0048b00008000100 */
[----:B------:R4:W3:Y:S01]  /*0a20*/  SYNCS.EXCH.64 URZ, [UR8+0xa0], UR14 ;  /* 0x0000a00e08ff75b2 */ /* 0x0008e20008000100 */
[----:B------:R4:W1:Y:S01]  /*0a30*/  SYNCS.EXCH.64 URZ, [UR8+0x98], UR12 ;  /* 0x0000980c08ff75b2 */ /* 0x0008620008000100 */
[----:B------:R4:W1:Y:S02]  /*0a40*/  SYNCS.EXCH.64 URZ, [UR8+0xa8], UR14 ;  /* 0x0000a80e08ff75b2 */ /* 0x0008640008000100 */
[----:B----4-:R-:W-:Y:S01]  /*0a50*/  NOP ;  /* 0x0000000000007918 */ /* 0x010fe20000000000 */
.L_x_12:
[----:B------:R-:W4:Y:S01]  /*0a60*/  SHFL.IDX PT, R0, R66, RZ, 0x1f ;  /* 0x00001fff42007589 */ /* 0x000f2200000e0000 */
[----:B------:R-:W-:Y:S01]  /*0a70*/  NOP ;  /* 0x0000000000007918 */ /* 0x000fe20000000000 */
[----:B----4-:R-:W-:-:S13]  /*0a80*/  ISETP.NE.AND P0, PT, R0, 0x5, PT ;  /* 0x000000050000780c */ /* 0x010fda0003f05270 */
[----:B------:R-:W-:Y:S05]  /*0a90*/  @P0 BRA `(.L_x_13) ;  /* 0x0000000000540947 */ /* 0x000fea0003800000 */
[----:B--2---:R-:W-:Y:S01]  /*0aa0*/  UMOV UR9, 0x400 ;  /* 0x0000040000097882 */ /* 0x004fe20000000000 */
        /* <DEDUP_REMOVED lines=14> */
[----:B------:R4:W1:Y:S01]  /*0b90*/  SYNCS.EXCH.64 URZ, [UR9+0xd8], UR14 ;  /* 0x0000d80e09ff75b2 */ /* 0x0008620008000100 */
[----:B------:R4:W1:Y:S01]  /*0ba0*/  SYNCS.EXCH.64 URZ, [UR9+0xc0], UR12 ;  /* 0x0000c00c09ff75b2 */ /* 0x0008620008000100 */
[----:B------:R4:W1:Y:S01]  /*0bb0*/  SYNCS.EXCH.64 URZ, [UR9+0xe0], UR14 ;  /* 0x0000e00e09ff75b2 */ /* 0x0008620008000100 */
[----:B------:R4:W1:Y:S01]  /*0bc0*/  SYNCS.EXCH.64 URZ, [UR9+0xc8], UR12 ;  /* 0x0000c80c09ff75b2 */ /* 0x0008620008000100 */
[----:B------:R4:W1:Y:S02]  /*0bd0*/  SYNCS.EXCH.64 URZ, [UR9+0xe8], UR14 ;  /* 0x0000e80e09ff75b2 */ /* 0x0008640008000100 */
[----:B----4-:R-:W-:Y:S01]  /*0be0*/  NOP ;  /* 0x0000000000007918 */ /* 0x010fe20000000000 */
.L_x_13:
[----:B------:R-:W4:Y:S01]  /*0bf0*/  SHFL.IDX PT, R0, R66, RZ, 0x1f ;  /* 0x00001fff42007589 */ /* 0x000f2200000e0000 */
[----:B------:R-:W-:Y:S01]  /*0c00*/  ISETP.NE.OR P1, PT, RZ, UR10, !P1 ;  /* 0x0000000aff007c0c */ /* 0x000fe2000cf25670 */
        /* <DEDUP_REMOVED lines=12> */
[----:B------:R4:W3:Y:S01]  /*0cd0*/  SYNCS.EXCH.64 URZ, [UR8+0x100], UR12 ;  /* 0x0001000c08ff75b2 */ /* 0x0008e20008000100 */
[----:B------:R4:W1:Y:S01]  /*0ce0*/  SYNCS.EXCH.64 URZ, [UR8+0xf8], UR12 ;  /* 0x0000f80c08ff75b2 */ /* 0x0008620008000100 */
[----:B------:R4:W1:Y:S02]  /*0cf0*/  SYNCS.EXCH.64 URZ, [UR8+0x108], UR12 ;  /* 0x0001080c08ff75b2 */ /* 0x0008640008000100 */
[----:B----4-:R-:W-:Y:S01]  /*0d00*/  NOP ;  /* 0x0000000000007918 */ /* 0x010fe20000000000 */
.L_x_14:
[----:B------:R-:W-:Y:S01]  /*0d10*/  VOTEU.ALL UP1, P1 ;  /* 0x0000000000ff7886 */ /* 0x000fe20000820000 */
[----:B---3--:R-:W3:Y:S01]  /*0d20*/  LDCU UR8, c[0x0][0x36c] ;  /* 0x00006d80ff0877ac */ /* 0x008ee20008000800 */
[----:B------:R-:W-:Y:S01]  /*0d30*/  NOP ;  /* 0x0000000000007918 */ /* 0x000fe20000000000 */
[----:B------:R-:W-:Y:S01]  /*0d40*/  LOP3.LUT R10, R72, 0x1f, RZ, 0xc0, !PT ;  /* 0x0000001f480a7812 */ /* 0x000fe200078ec0ff */
[----:B--2---:R-:W-:Y:S01]  /*0d50*/  UMOV UR12, 0x20 ;  /* 0x00000020000c7882 */ /* 0x004fe20000000000 */
[----:B------:R-:W-:Y:S01]  /*0d60*/  @!UP1 UMOV UR7, 0x400 ;  /* 0x0000040000079882 */ /* 0x000fe20000000000 */
[----:B------:R-:W-:-:S04]  /*0d70*/  @!UP1 UIADD3 UR12, UPT, UPT, -UR12, 0x100000, URZ ;  /* 0x001000000c0c9890 */ /* 0x000fc8000fffe1ff */
[----:B------:R-:W-:Y:S02]  /*0d80*/  @!UP1 USHF.L.U32 UR13, UR12, 0xb, URZ ;  /* 0x0000000b0c0d9899 */ /* 0x000fe400080006ff */
[----:B------:R-:W-:Y:S02]  /*0d90*/  @!UP1 USHF.L.U32 UR12, UR12, 0x1, URZ ;  /* 0x000000010c0c9899 */ /* 0x000fe400080006ff */
[----:B------:R-:W-:Y:S01]  /*0da0*/  @!UP1 ULEA UR7, UR37, UR7, 0x18 ;  /* 0x0000000725079291 */ /* 0x000fe2000f8ec0ff */
[----:B------:R-:W-:Y:S01]  /*0db0*/  VOTEU.ALL UP1, P1 ;  /* 0x0000000000ff7886 */ /* 0x000fe20000820000 */
[----:B------:R-:W-:Y:S01]  /*0dc0*/  UISETP.NE.AND UP4, UPT, UR10, URZ, UPT ;  /* 0x000000ff0a00728c */ /* 0x000fe2000bf85270 */
[----:B------:R-:W2:Y:S09]  /*0dd0*/  FENCE.VIEW.ASYNC.S ;  /* 0x00000000000073c6 */ /* 0x000eb20000000000 */
[----:B--2---:R2:W4:Y:S01]  /*0de0*/  @!UP1 SYNCS.EXCH.64 URZ, [UR7+0x110], UR12 ;  /* 0x0001100c07ff95b2 */ /* 0x0045220008000100 */
[----:B---3--:R-:W-:-:S09]  /*0df0*/  UISETP.EQ.U32.AND UP1, UPT, UR8, 0x1, UPT ;  /* 0x000000010800788c */ /* 0x008fd2000bf22070 */
[----:B------:R-:W-:Y:S05]  /*0e00*/  BRA.U !UP1, `(.L_x_15) ;  /* 0x0000000109087547 */ /* 0x000fea000b800000 */
[----:B-1--4-:R-:W-:Y:S01]  /*0e10*/  UCGABAR_ARV ;  /* 0x00000000000079c7 */ /* 0x012fe20008000000 */
[----:B------:R-:W-:Y:S05]  /*0e20*/  BRA `(.L_x_16) ;  /* 0x0000000000047947 */ /* 0x000fea0003800000 */
.L_x_15:
[----:B-1--4-:R-:W-:Y:S01]  /*0e30*/  NOP ;  /* 0x0000000000007918 */ /* 0x012fe20000000000 */
.L_x_16:
[----:B------:R-:W1:Y:S01]  /*0e40*/  S2R R11, SR_CTAID.X ;  /* 0x00000000000b7919 */ /* 0x000e620000002500 */
[----:B------:R-:W-:-:S05]  /*0e50*/  CS2R.32 R60, SR_CgaSize ;  /* 0x00000000003c7805 */ /* 0x000fca0000008a00 */
[----:B------:R-:W-:-:S05]  /*0e60*/  IMAD R60, R60, -0xa0, RZ ;  /* 0xffffff603c3c7824 */ /* 0x000fca00078e02ff */
[----:B------:R-:W-:-:S14]  /*0e70*/  R2UR UR8, R60 ;  /* 0x000000003c0872ca */ /* 0x000fdc00000e0000 */
[----:B------:R-:W3:Y:S01]  /*0e80*/  LDCU UR8, c[0x0][UR8+0x2b0] ;  /* 0x00005600080877ac */ /* 0x000ee20008000800 */
[----:B------:R-:W-:-:S05]  /*0e90*/  CS2R.32 R0, SR_CgaSize ;  /* 0x0000000000007805 */ /* 0x000fca0000008a00 */
[----:B------:R-:W-:-:S06]  /*0ea0*/  IMAD R0, R0, -0xa0, RZ ;  /* 0xffffff6000007824 */ /* 0x000fcc00078e02ff */
[----:B------:R-:W4:Y:S01]  /*0eb0*/  LDC R0, c[0x0][R0+0x2a0] ;  /* 0x0000a80000007b82 */ /* 0x000f220000000800 */
[----:B------:R-:W-:Y:S01]  /*0ec0*/  PRMT R8, RZ, 0x7610, R8 ;  /* 0x00007610ff087816 */ /* 0x000fe20000000008 */
[----:B------:R-:W3:Y:S01]  /*0ed0*/  S2R R20, SR_CTAID.Y ;  /* 0x0000000000147919 */ /* 0x000ee20000002600 */
[----:B------:R-:W-:-:S05]  /*0ee0*/  CS2R.32 R60, SR_CgaSize ;  /* 0x00000000003c7805 */ /* 0x000fca0000008a00 */
[----:B------:R-:W-:-:S05]  /*0ef0*/  IMAD R60, R60, -0xa0, RZ ;  /* 0xffffff603c3c7824 */ /* 0x000fca00078e02ff */
[----:B--2---:R-:W-:-:S14]  /*0f00*/  R2UR UR7, R60 ;  /* 0x000000003c0772ca */ /* 0x004fdc00000e0000 */
[----:B------:R-:W2:Y:S01]  /*0f10*/  LDCU UR7, c[0x0][UR7+0x2b4] ;  /* 0x00005680070777ac */ /* 0x000ea20008000800 */
[----:B------:R-:W-:Y:S01]  /*0f20*/  UISETP.NE.AND UP2, UPT, UR10, 0x2, UPT ;  /* 0x000000020a00788c */ /* 0x000fe2000bf45270 */
[----:B------:R-:W3:Y:S01]  /*0f30*/  LDC R9, c[0x0][0xb24] ;  /* 0x0002c900ff097b82 */ /* 0x000ee20000000800 */
[----:B------:R-:W-:-:S05]  /*0f40*/  CS2R.32 R58, SR_CgaSize ;  /* 0x00000000003a7805 */ /* 0x000fca0000008a00 */
[----:B------:R-:W-:-:S06]  /*0f50*/  IMAD R58, R58, -0xa0, RZ ;  /* 0xffffff603a3a7824 */ /* 0x000fcc00078e02ff */
[----:B------:R-:W4:Y:S08]  /*0f60*/  LDC R58, c[0x0][R58+0x2a4] ;  /* 0x0000a9003a3a7b82 */ /* 0x000f300000000800 */
[----:B------:R-:W4:Y:S01]  /*0f70*/  LDC R26, c[0x0][0xb24] ;  /* 0x0002c900ff1a7b82 */ /* 0x000f220000000800 */
[----:B-1----:R-:W-:Y:S01]  /*0f80*/  I2FP.F32.U32 R4, R11 ;  /* 0x0000000b00047245 */ /* 0x002fe20000201000 */
[----:B------:R-:W-:-:S06]  /*0f90*/  IMAD.MOV.U32 R21, RZ, RZ, R11 ;  /* 0x000000ffff157224 */ /* 0x000fcc00078e000b */
[----:B------:R-:W1:Y:S01]  /*0fa0*/  S2UR UR36, SR_CTAID.Z ;  /* 0x00000000002479c3 */ /* 0x000e620000002700 */
[----:B---3--:R-:W-:Y:S02]  /*0fb0*/  ISETP.GE.AND P0, PT, R9, 0x1, PT ;  /* 0x000000010900780c */ /* 0x008fe40003f06270 */
[----:B------:R-:W-:Y:S01]  /*0fc0*/  I2FP.F32.U32 R2, R20 ;  /* 0x0000001400027245 */ /* 0x000fe20000201000 */
[----:B------:R-:W-:-:S04]  /*0fd0*/  FMUL R4, R4, UR8 ;  /* 0x0000000804047c20 */ /* 0x000fc80008400000 */
[----:B--2---:R-:W-:Y:S01]  /*0fe0*/  FMUL R2, R2, UR7 ;  /* 0x0000000702027c20 */ /* 0x004fe20008400000 */
[----:B------:R-:W2:Y:S01]  /*0ff0*/  F2I.U32.TRUNC.NTZ R60, R4 ;  /* 0x00000004003c7305 */ /* 0x000ea2000020f000 */
[----:B------:R-:W3:Y:S07]  /*1000*/  LDCU UR7, c[0x0][0xb30] ;  /* 0x00016600ff0777ac */ /* 0x000eee0008000800 */
[----:B------:R-:W1:Y:S01]  /*1010*/  F2I.U32.TRUNC.NTZ R3, R2 ;  /* 0x0000000200037305 */ /* 0x000e62000020f000 */
[----:B--2---:R-:W-:-:S04]  /*1020*/  IMAD.MOV R60, RZ, RZ, -R60 ;  /* 0x000000ffff3c7224 */ /* 0x004fc800078e0a3c */
[----:B----4-:R-:W-:Y:S01]  /*1030*/  IMAD R60, R0, R60, R11 ;  /* 0x0000003c003c7224 */ /* 0x010fe200078e020b */
[----:B------:R-:W-:Y:S01]  /*1040*/  PRMT R0, RZ, 0x7610, R0 ;  /* 0x00007610ff007816 */ /* 0x000fe20000000000 */
[----:B---3--:R-:W-:Y:S01]  /*1050*/  UISETP.NE.AND UP3, UPT, UR7, 0x1, UPT ;  /* 0x000000010700788c */ /* 0x008fe2000bf65270 */
[----:B-1----:R-:W-:-:S05]  /*1060*/  IADD3 R3, PT, PT, -R3, RZ, RZ ;  /* 0x000000ff03037210 */ /* 0x002fca0007ffe1ff */
[----:B------:R-:W-:Y:S01]  /*1070*/  IMAD R58, R58, R3, R20 ;  /* 0x000000033a3a7224 */ /* 0x000fe200078e0214 */
[----:B------:R-:W-:Y:S06]  /*1080*/  BRA.U UP4, `(.L_x_17) ;  /* 0x0000000104247547 */ /* 0x000fec000b800000 */
[----:B------:R-:W-:Y:S01]  /*1090*/  ISETP.NE.AND P1, PT, R58, RZ, PT ;  /* 0x000000ff3a00720c */ /* 0x000fe20003f25270 */
[----:B------:R-:W-:Y:S01]  /*10a0*/  IMAD.MOV.U32 R0, RZ, RZ, 0x3 ;  /* 0x00000003ff007424 */ /* 0x000fe200078e00ff */
[C---:B------:R-:W-:Y:S02]  /*10b0*/  LOP3.LUT R3, R60.reuse, 0xfffffffe, RZ, 0xc0, !PT ;  /* 0xfffffffe3c037812 */ /* 0x040fe400078ec0ff */
[----:B------:R-:W-:Y:S02]  /*10c0*/  ISETP.LT.U32.OR P1, PT, R60, 0x2, !P1 ;  /* 0x000000023c00780c */ /* 0x000fe40004f21470 */
[----:B------:R-:W-:Y:S02]  /*10d0*/  SHF.L.U32 R0, R0, R3, RZ ;  /* 0x0000000300007219 */ /* 0x000fe400000006ff */
[----:B------:R-:W-:Y:S02]  /*10e0*/  SEL R5, RZ, 0x1, !P1 ;  /* 0x00000001ff057807 */ /* 0x000fe40004800000 */
[----:B------:R-:W-:-:S05]  /*10f0*/  SEL R2, RZ, 0x2, !P1 ;  /* 0x00000002ff027807 */ /* 0x000fca0004800000 */
[----:B------:R-:W-:-:S05]  /*1100*/  IMAD.IADD R2, R5, 0x1, R2 ;  /* 0x0000000105027824 */ /* 0x000fca00078e0202 */
[----:B------:R-:W-:Y:S02]  /*1110*/  PRMT R8, R2, 0x7610, R8 ;  /* 0x0000761002087816 */ /* 0x000fe40000000008 */
.L_x_17:
[----:B------:R-:W-:Y:S05]  /*1120*/  @!P0 BRA `(.L_x_18) ;  /* 0x0000000000b88947 */ /* 0x000fea0003800000 */
[----:B------:R-:W1:Y:S01]  /*1130*/  LDC.64 R4, c[0x0][0xb18] ;  /* 0x0002c600ff047b82 */ /* 0x000e620000000a00 */
[----:B------:R-:W-:-:S07]  /*1140*/  ISETP.NE.AND P0, PT, R9, 0x1, PT ;  /* 0x000000010900780c */ /* 0x000fce0003f05270 */
[----:B------:R-:W2:Y:S08]  /*1150*/  LDC R14, c[0x0][0xb0c] ;  /* 0x0002c300ff0e7b82 */ /* 0x000eb00000000800 */
[----:B------:R-:W3:Y:S08]  /*1160*/  LDC R13, c[0x0][0x370] ;  /* 0x0000dc00ff0d7b82 */ /* 0x000ef00000000800 */
[----:B------:R-:W4:Y:S01]  /*1170*/  LDC R16, c[0x0][0x374] ;  /* 0x0000dd00ff107b82 */ /* 0x000f220000000800 */
[----:B-1----:R-:W-:-:S07]  /*1180*/  ISETP.NE.AND P1, PT, R4, 0x1, PT ;  /* 0x000000010400780c */ /* 0x002fce0003f25270 */
[----:B------:R-:W3:Y:S01]  /*1190*/  LDC.64 R6, c[0x0][0xb10] ;  /* 0x0002c400ff067b82 */ /* 0x000ee20000000a00 */
[----:B--2---:R-:W-:-:S07]  /*11a0*/  ISETP.NE.AND P2, PT, R14, 0x1, PT ;  /* 0x000000010e00780c */ /* 0x004fce0003f45270 */
[----:B------:R-:W1:Y:S08]  /*11b0*/  LDC R12, c[0x0][0xb20] ;  /* 0x0002c800ff0c7b82 */ /* 0x000e700000000800 */
[----:B------:R-:W2:Y:S01]  /*11c0*/  LDC.64 R2, c[0x0][0xb28] ;  /* 0x0002ca00ff027b82 */ /* 0x000ea20000000a00 */
[----:B----4-:R-:W-:-:S04]  /*11d0*/  IMAD.HI.U32 R15, R16, R5, RZ ;  /* 0x00000005100f7227 */ /* 0x010fc800078e00ff */
[----:B------:R-:W-:-:S04]  /*11e0*/  IMAD.HI.U32 R5, R20, R5, RZ ;  /* 0x0000000514057227 */ /* 0x000fc800078e00ff */
[----:B---3--:R-:W-:-:S04]  /*11f0*/  IMAD.HI.U32 R18, R13, R6, RZ ;  /* 0x000000060d127227 */ /* 0x008fc800078e00ff */
[C---:B------:R-:W-:Y:S01]  /*1200*/  IMAD.HI.U32 R22, R11.reuse, R6, RZ ;  /* 0x000000060b167227 */ /* 0x040fe200078e00ff */
[-C--:B------:R-:W-:Y:S02]  /*1210*/  @P2 SHF.R.U32.HI R13, RZ, R7.reuse, R18 ;  /* 0x00000007ff0d2219 */ /* 0x080fe40000011612 */
[-C--:B-1----:R-:W-:Y:S02]  /*1220*/  @P1 SHF.R.U32.HI R16, RZ, R12.reuse, R15 ;  /* 0x0000000cff101219 */ /* 0x082fe4000001160f */
[----:B------:R-:W-:Y:S02]  /*1230*/  SHF.R.U32.HI R5, RZ, R12, R5 ;  /* 0x0000000cff057219 */ /* 0x000fe40000011605 */
[----:B------:R-:W-:Y:S02]  /*1240*/  SHF.R.U32.HI R22, RZ, R7, R22 ;  /* 0x00000007ff167219 */ /* 0x000fe40000011616 */
[----:B------:R-:W-:Y:S01]  /*1250*/  SEL R5, R20, R5, !P1 ;  /* 0x0000000514057207 */ /* 0x000fe20004800000 */
[----:B--2---:R-:W-:Y:S01]  /*1260*/  IMAD.HI.U32 R18, R16, R2, RZ ;  /* 0x0000000210127227 */ /* 0x004fe200078e00ff */
[----:B------:R-:W-:-:S02]  /*1270*/  SEL R21, R11, R22, !P2 ;  /* 0x000000160b157207 */ /* 0x000fc40005000000 */
[----:B------:R-:W-:Y:S01]  /*1280*/  IADD3 R7, PT, PT, -R5, RZ, RZ ;  /* 0x000000ff05077210 */ /* 0x000fe20007ffe1ff */
[----:B------:R-:W-:Y:S01]  /*1290*/  IMAD.HI.U32 R6, R13, R2, RZ ;  /* 0x000000020d067227 */ /* 0x000fe200078e00ff */
[----:B------:R-:W-:-:S03]  /*12a0*/  @P0 SHF.R.U32.HI R16, RZ, R3, R18 ;  /* 0x00000003ff100219 */ /* 0x000fc60000011612 */
[----:B------:R-:W-:Y:S01]  /*12b0*/  IMAD R7, R4, R7, R20 ;  /* 0x0000000704077224 */ /* 0x000fe200078e0214 */
[----:B------:R-:W-:Y:S01]  /*12c0*/  @P0 SHF.R.U32.HI R13, RZ, R3, R6 ;  /* 0x00000003ff0d0219 */ /* 0x000fe20000011606 */
[----:B------:R-:W-:-:S04]  /*12d0*/  IMAD R16, R16, R9, RZ ;  /* 0x0000000910107224 */ /* 0x000fc800078e02ff */
[----:B------:R-:W-:Y:S01]  /*12e0*/  IMAD R6, R13, R9, RZ ;  /* 0x000000090d067224 */ /* 0x000fe200078e02ff */
[----:B------:R-:W-:-:S04]  /*12f0*/  ISETP.GE.AND P1, PT, R5, R16, PT ;  /* 0x000000100500720c */ /* 0x000fc80003f26270 */
[----:B------:R-:W-:Y:S01]  /*1300*/  ISETP.GE.OR P1, PT, R21, R6, P1 ;  /* 0x000000061500720c */ /* 0x000fe20000f26670 */
[----:B------:R-:W-:-:S05]  /*1310*/  IMAD.HI.U32 R6, R5, R2, RZ ;  /* 0x0000000205067227 */ /* 0x000fca00078e00ff */
[----:B------:R-:W-:-:S04]  /*1320*/  SHF.R.U32.HI R6, RZ, R3, R6 ;  /* 0x00000003ff067219 */ /* 0x000fc80000011606 */
[----:B------:R-:W-:-:S03]  /*1330*/  SEL R6, R5, R6, !P0 ;  /* 0x0000000605067207 */ /* 0x000fc60004000000 */
[----:B------:R-:W-:Y:S01]  /*1340*/  @!P1 IMAD.HI.U32 R12, R21, R2, RZ ;  /* 0x00000002150c9227 */ /* 0x000fe200078e00ff */
[----:B------:R-:W-:-:S04]  /*1350*/  IADD3 R2, PT, PT, -R6, RZ, RZ ;  /* 0x000000ff06027210 */ /* 0x000fc80007ffe1ff */
[----:B------:R-:W-:Y:S01]  /*1360*/  @!P1 SHF.R.U32.HI R12, RZ, R3, R12 ;  /* 0x00000003ff0c9219 */ /* 0x000fe2000001160c */
[----:B------:R-:W-:-:S03]  /*1370*/  IMAD R2, R9, R2, R5 ;  /* 0x0000000209027224 */ /* 0x000fc600078e0205 */
[----:B------:R-:W-:-:S05]  /*1380*/  @!P1 SEL R3, R21, R12, !P0 ;  /* 0x0000000c15039207 */ /* 0x000fca0004000000 */
[--C-:B------:R-:W-:Y:S02]  /*1390*/  @!P1 IMAD.IADD R6, R6, 0x1, -R3.reuse ;  /* 0x0000000106069824 */ /* 0x100fe400078e0a03 */
[----:B------:R-:W-:Y:S01]  /*13a0*/  @!P1 IMAD R3, R2, R13, R3 ;  /* 0x0000000d02039224 */ /* 0x000fe200078e0203 */
[----:B------:R-:W-:Y:S01]  /*13b0*/  IADD3 R2, PT, PT, -R21, RZ, RZ ;  /* 0x000000ff15027210 */ /* 0x000fe20007ffe1ff */
[----:B------:R-:W-:Y:S02]  /*13c0*/  @!P1 IMAD R5, R6, R9, R21 ;  /* 0x0000000906059224 */ /* 0x000fe400078e0215 */
[----:B------:R-:W-:Y:S02]  /*13d0*/  @!P1 IMAD.MOV.U32 R21, RZ, RZ, R3 ;  /* 0x000000ffff159224 */ /* 0x000fe400078e0003 */
[----:B------:R-:W-:Y:S02]  /*13e0*/  IMAD R2, R14, R2, R11 ;  /* 0x000000020e027224 */ /* 0x000fe400078e020b */
[----:B------:R-:W-:-:S02]  /*13f0*/  IMAD R20, R5, R4, R7 ;  /* 0x0000000405147224 */ /* 0x000fc400078e0207 */
[----:B------:R-:W-:Y:S02]  /*1400*/  IMAD R21, R21, R14, R2 ;  /* 0x0000000e15157224 */ /* 0x000fe400078e0202 */
.L_x_18:
[----:B------:R-:W-:Y:S05]  /*1410*/  BRA.U UP3, `(.L_x_19) ;  /* 0x0000000103407547 */ /* 0x000fea000b800000 */
[----:B------:R-:W1:Y:S08]  /*1420*/  LDC.64 R4, c[0x0][0xb10] ;  /* 0x0002c400ff047b82 */ /* 0x000e700000000a00 */
[----:B------:R-:W2:Y:S08]  /*1430*/  LDC.64 R2, c[0x0][0xb18] ;  /* 0x0002c600ff027b82 */ /* 0x000eb00000000a00 */
[----:B------:R-:W3:Y:S08]  /*1440*/  LDC R6, c[0x0][0xb20] ;  /* 0x0002c800ff067b82 */ /* 0x000ef00000000800 */
[----:B------:R-:W4:Y:S01]  /*1450*/  LDC R12, c[0x0][0xb0c] ;  /* 0x0002c300ff0c7b82 */ /* 0x000f220000000800 */
[----:B-1----:R-:W-:-:S05]  /*1460*/  IMAD.HI.U32 R4, R21, R4, RZ ;  /* 0x0000000415047227 */ /* 0x002fca00078e00ff */
[----:B------:R-:W-:Y:S01]  /*1470*/  SHF.R.U32.HI R4, RZ, R5, R4 ;  /* 0x00000005ff047219 */ /* 0x000fe20000011604 */
[----:B--2---:R-:W-:Y:S01]  /*1480*/  IMAD.HI.U32 R3, R20, R3, RZ ;  /* 0x0000000314037227 */ /* 0x004fe200078e00ff */
[----:B------:R-:W-:-:S04]  /*1490*/  ISETP.NE.AND P0, PT, R2, 0x1, PT ;  /* 0x000000010200780c */ /* 0x000fc80003f05270 */
[----:B---3--:R-:W-:-:S04]  /*14a0*/  SHF.R.U32.HI R3, RZ, R6, R3 ;  /* 0x00000006ff037219 */ /* 0x008fc80000011603 */
[----:B------:R-:W-:Y:S02]  /*14b0*/  SEL R3, R20, R3, !P0 ;  /* 0x0000000314037207 */ /* 0x000fe40004000000 */
[----:B----4-:R-:W-:-:S04]  /*14c0*/  ISETP.NE.AND P1, PT, R12, 0x1, PT ;  /* 0x000000010c00780c */ /* 0x010fc80003f25270 */
[----:B------:R-:W-:-:S05]  /*14d0*/  SEL R6, R21, R4, !P1 ;  /* 0x0000000415067207 */ /* 0x000fca0004800000 */
[----:B------:R-:W-:Y:S02]  /*14e0*/  IMAD.IADD R4, R3, 0x1, -R6 ;  /* 0x0000000103047824 */ /* 0x000fe400078e0a06 */
[----:B------:R-:W-:Y:S02]  /*14f0*/  IMAD.IADD R3, R6, 0x1, -R3 ;  /* 0x0000000106037824 */ /* 0x000fe400078e0a03 */
[----:B------:R-:W-:Y:S02]  /*1500*/  IMAD R21, R4, R12, R21 ;  /* 0x0000000c04157224 */ /* 0x000fe400078e0215 */
[----:B------:R-:W-:Y:S02]  /*1510*/  IMAD R20, R3, R2, R20 ;  /* 0x0000000203147224 */ /* 0x000fe400078e0214 */
.L_x_19:
[----:B------:R-:W-:Y:S05]  /*1520*/  BRA.U !UP1, `(.L_x_20) ;  /* 0x00000001090c7547 */ /* 0x000fea000b800000 */
[----:B------:R-:W-:Y:S01]  /*1530*/  UCGABAR_WAIT ;  /* 0x0000000000007dc7 */ /* 0x000fe20008000000 */
[----:B------:R-:W-:Y:S01]  /*1540*/  CCTL.IVALL ;  /* 0x00000000ff00798f */ /* 0x000fe20002000000 */
[----:B------:R-:W-:Y:S05]  /*1550*/  BRA `(.L_x_21) ;  /* 0x0000000000047947 */ /* 0x000fea0003800000 */
.L_x_20:
[----:B------:R-:W-:Y:S06]  /*1560*/  BAR.SYNC.DEFER_BLOCKING 0x0 ;  /* 0x0000000000007b1d */ /* 0x000fec0000010000 */
.L_x_21:
[----:B------:R-:W-:Y:S05]  /*1570*/  BRA.U UP2, `(.L_x_22) ;  /* 0x0000001102a87547 */ /* 0x000fea000b800000 */
[----:B------:R-:W1:Y:S01]  /*1580*/  LDCU UR4, c[0x0][0x38c] ;  /* 0x00007180ff0477ac */ /* 0x000e620008000800 */
[----:B------:R-:W2:Y:S01]  /*1590*/  LDC R9, c[0x0][0x370] ;  /* 0x0000dc00ff097b82 */ /* 0x000ea20000000800 */
[----:B------:R-:W-:Y:S01]  /*15a0*/  IMAD.SHL.U32 R16, R11, 0x40, RZ ;  /* 0x000000400b107824 */ /* 0x000fe200078e00ff */
[----:B------:R-:W-:Y:S01]  /*15b0*/  PLOP3.LUT P1, PT, PT, PT, UP5, 0x80, 0x8 ;  /* 0x000000000008781c */ /* 0x000fe20003f2f058 */
[----:B------:R-:W-:Y:S01]  /*15c0*/  HFMA2 R12, -RZ, RZ, 0, 0 ;  /* 0x00000000ff0c7431 */ /* 0x000fe200000001ff */
[----:B------:R-:W-:Y:S01]  /*15d0*/  UISETP.NE.AND UP1, UPT, UR10, URZ, UPT ;  /* 0x000000ff0a00728c */ /* 0x000fe2000bf25270 */
[----:B------:R-:W-:Y:S01]  /*15e0*/  ISETP.NE.AND P4, PT, R10, RZ, P5 ;  /* 0x000000ff0a00720c */ /* 0x000fe20002f85270 */
[----:B------:R-:W-:Y:S01]  /*15f0*/  IMAD.MOV.U32 R15, RZ, RZ, 0x1 ;  /* 0x00000001ff0f7424 */ /* 0x000fe200078e00ff */
[----:B------:R-:W-:Y:S01]  /*1600*/  PLOP3.LUT P1, PT, P1, PT, PT, 0x8, 0x80 ;  /* 0x000000000080781c */ /* 0x000fe20000f2e170 */
[----:B------:R-:W3:Y:S01]  /*1610*/  LDC R0, c[0x0][0x374] ;  /* 0x0000dd00ff007b82 */ /* 0x000ee20000000800 */
[----:B------:R-:W-:Y:S01]  /*1620*/  IMAD.MOV.U32 R14, RZ, RZ, RZ ;  /* 0x000000ffff0e7224 */ /* 0x000fe200078e00ff */
[----:B------:R-:W-:Y:S01]  /*1630*/  MOV R8, 0x1 ;  /* 0x0000000100087802 */ /* 0x000fe20000000f00 */
[----:B------:R-:W-:Y:S01]  /*1640*/  IMAD.MOV.U32 R10, RZ, RZ, RZ ;  /* 0x000000ffff0a7224 */ /* 0x000fe200078e00ff */
[----:B------:R-:W-:Y:S01]  /*1650*/  LOP3.LUT R16, R16, 0x40, RZ, 0xc0, !PT ;  /* 0x0000004010107812 */ /* 0x000fe200078ec0ff */
[----:B------:R-:W4:Y:S01]  /*1660*/  LDCU.64 UR14, c[0x0][0x348] ;  /* 0x00006900ff0e77ac */ /* 0x000f220008000a00 */
[----:B-1----:R-:W-:-:S02]  /*1670*/  UIADD3 UR5, UPT, UPT, UR4, 0x3f, URZ ;  /* 0x0000003f04057890 */ /* 0x002fc4000fffe0ff */
[----:B------:R-:W-:Y:S02]  /*1680*/  USEL UR22, UR6, 0x2, UP1 ;  /* 0x0000000206167887 */ /* 0x000fe40008800000 */
[----:B------:R-:W-:Y:S01]  /*1690*/  USHF.R.S32.HI UR7, URZ, 0x1f, UR5 ;  /* 0x0000001fff077899 */ /* 0x000fe20008011405 */
[----:B------:R-:W-:-:S03]  /*16a0*/  UMOV UR23, URZ ;  /* 0x000000ff00177c82 */ /* 0x000fc60008000000 */
[----:B------:R-:W-:Y:S02]  /*16b0*/  ULEA.HI UR7, UR7, UR5, URZ, 0x6 ;  /* 0x0000000507077291 */ /* 0x000fe4000f8f30ff */
[----:B------:R-:W-:Y:S02]  /*16c0*/  UIADD3 UR5, UPT, UPT, UR4, -0x1, URZ ;  /* 0xffffffff04057890 */ /* 0x000fe4000fffe0ff */
[----:B------:R-:W-:Y:S02]  /*16d0*/  USHF.R.S32.HI UR7, URZ, 0x6, UR7 ;  /* 0x00000006ff077899 */ /* 0x000fe40008011407 */
[----:B------:R-:W-:Y:S02]  /*16e0*/  UISETP.GE.U32.AND UP2, UPT, UR5, -0x7f, UPT ;  /* 0xffffff810500788c */ /* 0x000fe4000bf46070 */
[----:B------:R-:W-:Y:S02]  /*16f0*/  UISETP.LT.U32.AND UP0, UPT, UR7, 0x4, UPT ;  /* 0x000000040700788c */ /* 0x000fe4000bf01070 */
[----:B------:R-:W-:-:S02]  /*1700*/  UIADD3 UR4, UPT, UPT, UR4, 0x7e, URZ ;  /* 0x0000007e04047890 */ /* 0x000fc4000fffe0ff */
[----:B------:R-:W-:-:S04]  /*1710*/  USEL UR5, UR7, 0x4, UP0 ;  /* 0x0000000407057887 */ /* 0x000fc80008000000 */
[----:B------:R-:W-:Y:S02]  /*1720*/  UIADD3 UR21, UPT, UPT, UR5, -0x1, URZ ;  /* 0xffffffff05157890 */ /* 0x000fe4000fffe0ff */
[----:B------:R-:W-:Y:S02]  /*1730*/  @UP2 UIADD3 UR21, UPT, UPT, UR5, URZ, URZ ;  /* 0x000000ff05152290 */ /* 0x000fe4000fffe0ff */
[----:B------:R-:W-:Y:S02]  /*1740*/  UIADD3 UR24, UPT, UPT, UR7, -UR5, URZ ;  /* 0x8000000507187290 */ /* 0x000fe4000fffe0ff */
[----:B------:R-:W-:Y:S02]  /*1750*/  UIADD3 UR13, UPT, UPT, UR21, 0x1, URZ ;  /* 0x00000001150d7890 */ /* 0x000fe4000fffe0ff */
[----:B--2-4-:R-:W-:-:S12]  /*1760*/  UIADD3 UR21, UPT, UPT, -UR21, URZ, URZ ;  /* 0x000000ff15157290 */ /* 0x014fd8000fffe1ff */
.L_x_42:
[----:B------:R-:W-:Y:S01]  /*1770*/  UISETP.NE.AND UP0, UPT, UR37, URZ, UPT ;  /* 0x000000ff2500728c */ /* 0x000fe2000bf05270 */
[----:B------:R-:W1:Y:S08]  /*1780*/  S2UR UR37, SR_CgaCtaId ;  /* 0x00000000002579c3 */ /* 0x000e700000008800 */
[----:B------:R-:W-:Y:S05]  /*1790*/  BRA.U UP0, `(.L_x_23) ;  /* 0x0000000100347547 */ /* 0x000fea000b800000 */
[----:B------:R-:W2:Y:S01]  /*17a0*/  S2R R2, SR_CgaCtaId ;  /* 0x0000000000027919 */ /* 0x000ea20000008800 */
[----:B------:R-:W-:-:S04]  /*17b0*/  MOV R3, 0x400 ;  /* 0x0000040000037802 */ /* 0x000fc80000000f00 */
[----:B--2---:R-:W-:Y:S02]  /*17c0*/  LEA R3, R2, R3, 0x18 ;  /* 0x0000000302037211 */ /* 0x004fe400078ec0ff */
[----:B------:R-:W-:-:S03]  /*17d0*/  SHF.L.U32 R2, R8, 0x1f, RZ ;  /* 0x0000001f08027819 */ /* 0x000fc600000006ff */
[----:B------:R-:W-:-:S04]  /*17e0*/  IMAD R3, R10, 0x8, R3 ;  /* 0x000000080a037824 */ /* 0x000fc800078e0203 */
[----:B------:R-:W2:Y:S02]  /*17f0*/  SYNCS.PHASECHK.TRANS64.TRYWAIT P0, [R3+URZ+0x100], R2 ;  /* 0x00010002030075a7 */ /* 0x000ea400080011ff */
[----:B--2---:R-:W-:Y:S05]  /*1800*/  @!P0 BRA `(.L_x_24) ;  /* 0x0000007000008947 */ /* 0x004fea0003800000 */
.L_x_149:
[----:B------:R-:W-:Y:S01]  /*1810*/  VIADD R10, R10, 0x1 ;  /* 0x000000010a0a7836 */ /* 0x000fe20000000000 */
[----:B------:R2:W-:Y:S04]  /*1820*/  SYNCS.ARRIVE.TRANS64.A1T0 RZ, [R3+URZ+0xf0], RZ ;  /* 0x0000f0ff03ff79a7 */ /* 0x0005e800081000ff */
[----:B------:R-:W-:-:S04]  /*1830*/  ISETP.NE.AND P0, PT, R10, 0x2, PT ;  /* 0x000000020a00780c */ /* 0x000fc80003f05270 */
[----:B------:R-:W-:Y:S02]  /*1840*/  SEL R10, R10, RZ, P0 ;  /* 0x000000ff0a0a7207 */ /* 0x000fe40000000000 */
[----:B--2---:R-:W-:-:S04]  /*1850*/  SEL R3, RZ, 0x1, P0 ;  /* 0x00000001ff037807 */ /* 0x004fc80000000000 */
[----:B------:R-:W-:-:S07]  /*1860*/  LOP3.LUT R8, R8, R3, RZ, 0x3c, !PT ;  /* 0x0000000308087212 */ /* 0x000fce00078e3cff */
.L_x_23:
[----:B------:R-:W-:Y:S01]  /*1870*/  UMOV UR6, 0x400 ;  /* 0x0000040000067882 */ /* 0x000fe20000000000 */
[----:B------:R-:W-:Y:S01]  /*1880*/  LEA.HI R3, R21, R21, RZ, 0x1 ;  /* 0x0000001515037211 */ /* 0x000fe200078f08ff */
[----:B-1----:R-:W-:Y:S01]  /*1890*/  ULEA UR6, UR37, UR6, 0x18 ;  /* 0x0000000625067291 */ /* 0x002fe2000f8ec0ff */
[----:B------:R-:W-:Y:S01]  /*18a0*/  SHF.L.U32 R2, R15, 0x1f, RZ ;  /* 0x0000001f0f027819 */ /* 0x000fe200000006ff */
[----:B------:R-:W-:Y:S01]  /*18b0*/  UISETP.GE.U32.AND UP0, UPT, UR4, 0x7f, UPT ;  /* 0x0000007f0400788c */ /* 0x000fe2000bf06070 */
[C---:B------:R-:W-:Y:S01]  /*18c0*/  R2UR UR9, R16.reuse ;  /* 0x00000000100972ca */ /* 0x040fe200000e0000 */
[----:B------:R-:W-:Y:S01]  /*18d0*/  ULEA UR8, UR23, UR6, 0x3 ;  /* 0x0000000617087291 */ /* 0x000fe2000f8e18ff */
[----:B------:R-:W-:Y:S01]  /*18e0*/  IMAD.SHL.U32 R3, R3, 0x40, RZ ;  /* 0x0000004003037824 */ /* 0x000fe200078e00ff */
[----:B------:R-:W-:Y:S01]  /*18f0*/  R2UR UR11, R16 ;  /* 0x00000000100b72ca */ /* 0x000fe200000e0000 */
[----:B------:R-:W-:-:S03]  /*1900*/  UMOV UR25, URZ ;  /* 0x000000ff00197c82 */ /* 0x000fc60008000000 */
[----:B------:R-:W-:-:S03]  /*1910*/  R2UR UR35, R3 ;  /* 0x00000000032372ca */ /* 0x000fc600000e0000 */
[----:B------:R1:W2:Y:S01]  /*1920*/  SYNCS.PHASECHK.TRANS64.TRYWAIT P0, [UR8+0x20], R2 ;  /* 0x00002002ff0075a7 */ /* 0x0002a20008001108 */
[----:B------:R-:W-:-:S09]  /*1930*/  R2UR UR8, R20 ;  /* 0x00000000140872ca */ /* 0x000fd200000e0000 */
[----:B------:R-:W-:-:S04]  /*1940*/  ULOP3.LUT UR35, UR9, 0xffffff80, UR35, 0xf8, !UPT ;  /* 0xffffff8009237892 */ /* 0x000fc8000f8ef823 */
[----:B------:R-:W-:Y:S01]  /*1950*/  ULEA UR11, UR8, UR11, 0x7 ;  /* 0x0000000b080b7291 */ /* 0x000fe2000f8e38ff */
[----:B------:R-:W-:Y:S11]  /*1960*/  BRA.U !UP0, `(.L_x_25) ;  /* 0x0000000108bc7547 */ /* 0x000ff6000b800000 */
[----:B------:R-:W-:Y:S01]  /*1970*/  UMOV UR16, UR21 ;  /* 0x0000001500107c82 */ /* 0x000fe20008000000 */
[----:B------:R-:W-:Y:S01]  /*1980*/  UMOV UR17, UR23 ;  /* 0x0000001700117c82 */ /* 0x000fe20008000000 */
[----:B------:R-:W-:-:S05]  /*1990*/  UMOV UR34, URZ ;  /* 0x000000ff00227c82 */ /* 0x000fca0008000000 */
.L_x_31:
[----:B------:R-:W-:Y:S01]  /*19a0*/  ULEA UR33, UR17, UR6, 0x3 ;  /* 0x0000000611217291 */ /* 0x000fe2000f8e18ff */
[----:B------:R-:W-:Y:S01]  /*19b0*/  @P5 MOV R3, 0x8000 ;  /* 0x0000800000035802 */ /* 0x000fe20000000f00 */
[----:B-12-4-:R-:W-:Y:S10]  /*19c0*/  @P0 BRA `(.L_x_26) ;  /* 0x00000000000c0947 */ /* 0x016ff40003800000 */
[----:B------:R-:W-:-:S04]  /*19d0*/  SHF.L.U32 R5, R15, 0x1f, RZ ;  /* 0x0000001f0f057819 */ /* 0x000fc800000006ff */
[----:B------:R-:W2:Y:S02]  /*19e0*/  SYNCS.PHASECHK.TRANS64.TRYWAIT P0, [UR33+0x20], R5 ;  /* 0x00002005ff0075a7 */ /* 0x000ea40008001121 */
[----:B--2---:R-:W-:Y:S05]  /*19f0*/  @!P0 BRA `(.L_x_27) ;  /* 0x0000006c00988947 */ /* 0x004fea0003800000 */
.L_x_26:
[----:B------:R2:W-:Y:S01]  /*1a00*/  @P5 SYNCS.ARRIVE.TRANS64 RZ, [UR33], R3 ;  /* 0x00000003ffff59a7 */ /* 0x0005e20008000021 */
[----:B------:R-:W-:Y:S02]  /*1a10*/  ULOP3.LUT UR8, UR22, 0x2, URZ, 0xfc, !UPT ;  /* 0x0000000216087892 */ /* 0x000fe4000f8efcff */
[----:B------:R-:W-:Y:S02]  /*1a20*/  UIADD3 UR16, UPT, UPT, UR16, 0x1, URZ ;  /* 0x0000000110107890 */ /* 0x000fe4000fffe0ff */
[----:B------:R-:W-:Y:S02]  /*1a30*/  UISETP.NE.AND UP0, UPT, UR8, 0x2, UPT ;  /* 0x000000020800788c */ /* 0x000fe4000bf05270 */
[----:B------:R-:W-:-:S07]  /*1a40*/  UISETP.NE.AND UP2, UPT, UR16, 0x1, UPT ;  /* 0x000000011000788c */ /* 0x000fce000bf45270 */
[----:B------:R-:W-:Y:S05]  /*1a50*/  BRA.U UP0, `(.L_x_28) ;  /* 0x0000000100047547 */ /* 0x000fea000b800000 */
[----:B------:R-:W-:Y:S05]  /*1a60*/  BPT.TRAP 0x1 ;  /* 0x000000040000795c */ /* 0x000fea0000300000 */
.L_x_28:
[----:B------:R-:W-:Y:S04]  /*1a70*/  BSSY.RECONVERGENT B0, `(.L_x_29) ;  /* 0x0000003000007945 */ /* 0x000fe80003800200 */
[----:B------:R-:W-:Y:S05]  /*1a80*/  @!P4 BRA `(.L_x_30) ;  /* 0x000000000004c947 */ /* 0x000fea0003800000 */
[----:B------:R-:W-:Y:S05]  /*1a90*/  BPT.TRAP 0x1 ;  /* 0x000000040000795c */ /* 0x000fea0000300000 */
.L_x_30:
[----:B------:R-:W-:Y:S05]  /*1aa0*/  BSYNC.RECONVERGENT B0 ;  /* 0x0000000000007941 */ /* 0x000fea0003800200 */
.L_x_29:
[----:B------:R-:W-:Y:S02]  /*1ab0*/  UIADD3 UR23, UPT, UPT, UR17, 0x1, URZ ;  /* 0x0000000111177890 */ /* 0x000fe4000fffe0ff */
[----:B------:R-:W-:Y:S02]  /*1ac0*/  UIADD3 UR28, UP1, UPT, UR14, 0x80, URZ ;  /* 0x000000800e1c7890 */ /* 0x000fe4000ff3e0ff */
[----:B------:R-:W-:Y:S02]  /*1ad0*/  UISETP.NE.AND UP0, UPT, UR23, 0x4, UPT ;  /* 0x000000041700788c */ /* 0x000fe4000bf05270 */
[----:B------:R-:W-:Y:S02]  /*1ae0*/  ULOP3.LUT UR33, UR33, 0xfefffff8, URZ, 0xc0, !UPT ;  /* 0xfefffff821217892 */ /* 0x000fe4000f8ec0ff */
[----:B------:R-:W-:Y:S02]  /*1af0*/  USEL UR9, URZ, 0x1, UP0 ;  /* 0x00000001ff097887 */ /* 0x000fe40008000000 */
[----:B------:R-:W-:-:S02]  /*1b00*/  USEL UR23, UR23, URZ, UP0 ;  /* 0x000000ff17177287 */ /* 0x000fc40008000000 */
[----:B------:R-:W-:Y:S02]  /*1b10*/  UIADD3 UR26, UP0, UPT, UR14, 0x180, URZ ;  /* 0x000001800e1a7890 */ /* 0x000fe4000ff1e0ff */
[----:B------:R-:W-:Y:S01]  /*1b20*/  ULEA UR8, UR23, UR6, 0x3 ;  /* 0x0000000617087291 */ /* 0x000fe2000f8e18ff */
[----:B------:R-:W-:Y:S01]  /*1b30*/  LOP3.LUT R15, R15, UR9, RZ, 0x3c, !PT ;  /* 0x000000090f0f7c12 */ /* 0x000fe2000f8e3cff */
[----:B------:R-:W-:Y:S02]  /*1b40*/  UIADD3.X UR29, UPT, UPT, URZ, UR15, URZ, UP1, !UPT ;  /* 0x0000000fff1d7290 */ /* 0x000fe40008ffe4ff */
[----:B------:R-:W-:Y:S01]  /*1b50*/  UIADD3.X UR27, UPT, UPT, URZ, UR15, URZ, UP0, !UPT ;  /* 0x0000000fff1b7290 */ /* 0x000fe200087fe4ff */
[----:B-1----:R-:W-:Y:S01]  /*1b60*/  SHF.L.U32 R2, R15, 0x1f, RZ ;  /* 0x0000001f0f027819 */ /* 0x002fe200000006ff */
[----:B------:R-:W-:Y:S01]  /*1b70*/  UMOV UR18, 0x0 ;  /* 0x0000000000127882 */ /* 0x000fe20000000000 */
[----:B------:R-:W-:Y:S01]  /*1b80*/  UMOV UR19, 0x10000000 ;  /* 0x1000000000137882 */ /* 0x000fe20000000000 */
[----:B------:R-:W-:Y:S01]  /*1b90*/  UMOV UR10, UR34 ;  /* 0x00000022000a7c82 */ /* 0x000fe20008000000 */
[----:B------:R4:W1:Y:S01]  /*1ba0*/  SYNCS.PHASECHK.TRANS64.TRYWAIT P0, [UR8+0x20], R2 ;  /* 0x00002002ff0075a7 */ /* 0x0008620008001108 */
[----:B------:R-:W-:Y:S01]  /*1bb0*/  ULEA UR8, UR17, UR6, 0xd ;  /* 0x0000000611087291 */ /* 0x000fe2000f8e68ff */
[----:B------:R-:W-:Y:S01]  /*1bc0*/  UMOV UR12, UR36 ;  /* 0x00000024000c7c82 */ /* 0x000fe20008000000 */
[----:B------:R-:W-:-:S02]  /*1bd0*/  UMOV UR9, UR33 ;  /* 0x0000002100097c82 */ /* 0x000fc40008000000 */
[----:B------:R-:W-:Y:S02]  /*1be0*/  UIADD3 UR32, UPT, UPT, UR8, 0x4300, URZ ;  /* 0x0000430008207890 */ /* 0x000fe4000fffe0ff */
[----:B------:R-:W-:Y:S01]  /*1bf0*/  UIADD3 UR8, UPT, UPT, UR8, 0xc300, URZ ;  /* 0x0000c30008087890 */ /* 0x000fe2000fffe0ff */
[----:B------:R-:W-:Y:S01]  /*1c00*/  UMOV UR25, UR13 ;  /* 0x0000000d00197c82 */ /* 0x000fe20008000000 */
[----:B------:R-:W-:-:S05]  /*1c10*/  UMOV UR17, UR23 ;  /* 0x0000001700117c82 */ /* 0x000fca0008000000 */
[----:B------:R2:W-:Y:S02]  /*1c20*/  UTMALDG.3D.2CTA [UR32], [UR28], desc[UR18] ;  /* 0x000012201c0075b4 */ /* 0x0005e40008211000 */
[----:B------:R4:W-:Y:S01]  /*1c30*/  UTMALDG.3D.2CTA [UR8], [UR26], desc[UR18] ;  /* 0x000012081a0075b4 */ /* 0x0009e20008211000 */
[----:B--2---:R-:W-:Y:S01]  /*1c40*/  UIADD3 UR34, UPT, UPT, UR34, 0x40, URZ ;  /* 0x0000004022227890 */ /* 0x004fe2000fffe0ff */
[----:B------:R-:W-:Y:S11]  /*1c50*/  BRA.U UP2, `(.L_x_31) ;  /* 0xfffffffd02507547 */ /* 0x000ff6000b83ffff */
.L_x_25:
[----:B----4-:R-:W-:Y:S01]  /*1c60*/  ULEA UR8, UR23, UR6, 0x3 ;  /* 0x0000000617087291 */ /* 0x010fe2000f8e18ff */
[----:B-1----:R-:W-:Y:S01]  /*1c70*/  SHF.L.U32 R2, R15, 0x1f, RZ ;  /* 0x0000001f0f027819 */ /* 0x002fe200000006ff */
[----:B------:R-:W-:Y:S01]  /*1c80*/  @!P1 SYNCS.ARRIVE.TRANS64.A1T0 RZ, [UR6+0x88], RZ ;  /* 0x000088ffffff99a7 */ /* 0x000fe20008100006 */
[----:B------:R-:W-:-:S06]  /*1c90*/  UISETP.GT.AND UP0, UPT, UR7, UR5, UPT ;  /* 0x000000050700728c */ /* 0x000fcc000bf04270 */
[----:B--2---:R1:W2:Y:S03]  /*1ca0*/  SYNCS.PHASECHK.TRANS64.TRYWAIT P0, [UR8+0x20], R2 ;  /* 0x00002002ff0075a7 */ /* 0x0042a60008001108 */
[----:B------:R-:W-:Y:S05]  /*1cb0*/  BRA.U !UP0, `(.L_x_32) ;  /* 0x0000000108bc7547 */ /* 0x000fea000b800000 */
[----:B------:R-:W-:Y:S01]  /*1cc0*/  UIADD3 UR26, UPT, UPT, UR24, UR25, URZ ;  /* 0x00000019181a7290 */ /* 0x000fe2000fffe0ff */
[----:B------:R-:W-:-:S11]  /*1cd0*/  UMOV UR27, UR23 ;  /* 0x00000017001b7c82 */ /* 0x000fd60008000000 */
.L_x_38:
[----:B------:R-:W-:Y:S01]  /*1ce0*/  ULEA UR17, UR27, UR6, 0x3 ;  /* 0x000000061b117291 */ /* 0x000fe2000f8e18ff */
[----:B--2---:R-:W-:Y:S01]  /*1cf0*/  @P5 MOV R3, 0x8000 ;  /* 0x0000800000035802 */ /* 0x004fe20000000f00 */
[----:B-12---:R-:W-:Y:S10]  /*1d00*/  @P0 BRA `(.L_x_33) ;  /* 0x00000000000c0947 */ /* 0x006ff40003800000 */
[----:B------:R-:W-:-:S04]  /*1d10*/  SHF.L.U32 R5, R15, 0x1f, RZ ;  /* 0x0000001f0f057819 */ /* 0x000fc800000006ff */
[----:B------:R-:W2:Y:S02]  /*1d20*/  SYNCS.PHASECHK.TRANS64.TRYWAIT P0, [UR17+0x20], R5 ;  /* 0x00002005ff0075a7 */ /* 0x000ea40008001111 */
[----:B--2---:R-:W-:Y:S05]  /*1d30*/  @!P0 BRA `(.L_x_34) ;  /* 0x0000006800e08947 */ /* 0x004fea0003800000 */
.L_x_33:
[----:B------:R2:W-:Y:S01]  /*1d40*/  @P5 SYNCS.ARRIVE.TRANS64 RZ, [UR17], R3 ;  /* 0x00000003ffff59a7 */ /* 0x0005e20008000011 */
[----:B------:R-:W-:-:S04]  /*1d50*/  ULOP3.LUT UR8, UR22, 0x2, URZ, 0xfc, !UPT ;  /* 0x0000000216087892 */ /* 0x000fc8000f8efcff */
[----:B------:R-:W-:-:S09]  /*1d60*/  UISETP.NE.AND UP0, UPT, UR8, 0x2, UPT ;  /* 0x000000020800788c */ /* 0x000fd2000bf05270 */
[----:B------:R-:W-:Y:S05]  /*1d70*/  BRA.U UP0, `(.L_x_35) ;  /* 0x0000000100047547 */ /* 0x000fea000b800000 */
[----:B------:R-:W-:Y:S05]  /*1d80*/  BPT.TRAP 0x1 ;  /* 0x000000040000795c */ /* 0x000fea0000300000 */
.L_x_35:
[----:B------:R-:W-:Y:S04]  /*1d90*/  BSSY.RECONVERGENT B0, `(.L_x_36) ;  /* 0x0000003000007945 */ /* 0x000fe80003800200 */
[----:B------:R-:W-:Y:S05]  /*1da0*/  @!P4 BRA `(.L_x_37) ;  /* 0x000000000004c947 */ /* 0x000fea0003800000 */
[----:B------:R-:W-:Y:S05]  /*1db0*/  BPT.TRAP 0x1 ;  /* 0x000000040000795c */ /* 0x000fea0000300000 */
.L_x_37:
[----:B------:R-:W-:Y:S05]  /*1dc0*/  BSYNC.RECONVERGENT B0 ;  /* 0x0000000000007941 */ /* 0x000fea0003800200 */
.L_x_36:
[----:B------:R-:W-:Y:S02]  /*1dd0*/  UIADD3 UR23, UPT, UPT, UR27, 0x1, URZ ;  /* 0x000000011b177890 */ /* 0x000fe4000fffe0ff */
[----:B------:R-:W-:Y:S02]  /*1de0*/  UIADD3 UR32, UP1, UPT, UR14, 0x80, URZ ;  /* 0x000000800e207890 */ /* 0x000fe4000ff3e0ff */
[----:B------:R-:W-:Y:S02]  /*1df0*/  UISETP.NE.AND UP0, UPT, UR23, 0x4, UPT ;  /* 0x000000041700788c */ /* 0x000fe4000bf05270 */
[----:B------:R-:W-:Y:S02]  /*1e00*/  USHF.L.U32 UR18, UR25, 0x6, URZ ;  /* 0x0000000619127899 */ /* 0x000fe400080006ff */
[----:B------:R-:W-:Y:S02]  /*1e10*/  USEL UR9, URZ, 0x1, UP0 ;  /* 0x00000001ff097887 */ /* 0x000fe40008000000 */
[----:B------:R-:W-:-:S02]  /*1e20*/  USEL UR23, UR23, URZ, UP0 ;  /* 0x000000ff17177287 */ /* 0x000fc40008000000 */
[----:B------:R-:W-:Y:S02]  /*1e30*/  UIADD3 UR30, UP0, UPT, UR14, 0x180, URZ ;  /* 0x000001800e1e7890 */ /* 0x000fe4000ff1e0ff */
[----:B------:R-:W-:Y:S01]  /*1e40*/  ULEA UR8, UR23, UR6, 0x3 ;  /* 0x0000000617087291 */ /* 0x000fe2000f8e18ff */
[----:B------:R-:W-:Y:S01]  /*1e50*/  LOP3.LUT R15, R15, UR9, RZ, 0x3c, !PT ;  /* 0x000000090f0f7c12 */ /* 0x000fe2000f8e3cff */
[----:B------:R-:W-:Y:S02]  /*1e60*/  ULOP3.LUT UR17, UR17, 0xfefffff8, URZ, 0xc0, !UPT ;  /* 0xfefffff811117892 */ /* 0x000fe4000f8ec0ff */
[----:B------:R-:W-:Y:S01]  /*1e70*/  UIADD3.X UR33, UPT, UPT, URZ, UR15, URZ, UP1, !UPT ;  /* 0x0000000fff217290 */ /* 0x000fe20008ffe4ff */
[----:B-1----:R-:W-:Y:S01]  /*1e80*/  SHF.L.U32 R2, R15, 0x1f, RZ ;  /* 0x0000001f0f027819 */ /* 0x002fe200000006ff */
[----:B------:R-:W-:Y:S01]  /*1e90*/  UIADD3.X UR31, UPT, UPT, URZ, UR15, URZ, UP0, !UPT ;  /* 0x0000000fff1f7290 */ /* 0x000fe200087fe4ff */
[----:B------:R-:W-:Y:S02]  /*1ea0*/  UMOV UR28, 0x0 ;  /* 0x00000000001c7882 */ /* 0x000fe40000000000 */
[----:B------:R4:W1:Y:S01]  /*1eb0*/  SYNCS.PHASECHK.TRANS64.TRYWAIT P0, [UR8+0x20], R2 ;  /* 0x00002002ff0075a7 */ /* 0x0008620008001108 */
[----:B------:R-:W-:Y:S01]  /*1ec0*/  ULEA UR8, UR27, UR6, 0xd ;  /* 0x000000061b087291 */ /* 0x000fe2000f8e68ff */
[----:B------:R-:W-:Y:S01]  /*1ed0*/  UMOV UR29, 0x10000000 ;  /* 0x10000000001d7882 */ /* 0x000fe20000000000 */
[----:B------:R-:W-:-:S02]  /*1ee0*/  UMOV UR19, UR35 ;  /* 0x0000002300137c82 */ /* 0x000fc40008000000 */
[----:B------:R-:W-:Y:S02]  /*1ef0*/  UIADD3 UR16, UPT, UPT, UR8, 0x4300, URZ ;  /* 0x0000430008107890 */ /* 0x000fe4000fffe0ff */
[----:B------:R-:W-:Y:S01]  /*1f00*/  UIADD3 UR8, UPT, UPT, UR8, 0xc300, URZ ;  /* 0x0000c30008087890 */ /* 0x000fe2000fffe0ff */
[----:B------:R-:W-:Y:S01]  /*1f10*/  UMOV UR20, UR36 ;  /* 0x0000002400147c82 */ /* 0x000fe20008000000 */
[----:B------:R-:W-:Y:S01]  /*1f20*/  UMOV UR12, UR36 ;  /* 0x00000024000c7c82 */ /* 0x000fe20008000000 */
[----:B------:R-:W-:Y:S01]  /*1f30*/  UMOV UR9, UR17 ;  /* 0x0000001100097c82 */ /* 0x000fe20008000000 */
[----:B------:R-:W-:Y:S01]  /*1f40*/  UMOV UR10, UR18 ;  /* 0x00000012000a7c82 */ /* 0x000fe20008000000 */
[----:B------:R-:W-:Y:S02]  /*1f50*/  UIADD3 UR25, UPT, UPT, UR25, 0x1, URZ ;  /* 0x0000000119197890 */ /* 0x000fe4000fffe0ff */
[----:B------:R4:W-:Y:S01]  /*1f60*/  UTMALDG.3D.2CTA [UR16], [UR32], desc[UR28] ;  /* 0x00001c10200075b4 */ /* 0x0009e20008211000 */
[----:B------:R-:W-:Y:S01]  /*1f70*/  UMOV UR27, UR23 ;  /* 0x00000017001b7c82 */ /* 0x000fe20008000000 */
[----:B------:R-:W-:Y:S01]  /*1f80*/  UISETP.NE.AND UP0, UPT, UR25, UR26, UPT ;  /* 0x0000001a1900728c */ /* 0x000fe2000bf05270 */
[----:B------:R4:W-:Y:S08]  /*1f90*/  UTMALDG.3D.2CTA [UR8], [UR30], desc[UR28] ;  /* 0x00001c081e0075b4 */ /* 0x0009f00008211000 */
[----:B----4-:R-:W-:Y:S05]  /*1fa0*/  BRA.U UP0, `(.L_x_38) ;  /* 0xfffffffd004c7547 */ /* 0x010fea000b83ffff */
.L_x_32:
[----:B-1----:R-:W-:Y:S01]  /*1fb0*/  LEA R2, R14, UR6, 0x3 ;  /* 0x000000060e027c11 */ /* 0x002fe2000f8e18ff */
[----:B------:R-:W-:Y:S01]  /*1fc0*/  NOP ;  /* 0x0000000000007918 */ /* 0x000fe20000000000 */
[----:B--2---:R-:W-:Y:S02]  /*1fd0*/  SHF.L.U32 R3, R12, 0x1f, RZ ;  /* 0x0000001f0c037819 */ /* 0x004fe400000006ff */
[----:B------:R-:W-:Y:S02]  /*1fe0*/  LEA R4, R14, UR6, 0x4 ;  /* 0x000000060e047c11 */ /* 0x000fe4000f8e20ff */
[----:B------:R-:W1:Y:S02]  /*1ff0*/  SYNCS.PHASECHK.TRANS64.TRYWAIT P0, [R2+URZ+0x90], R3 ;  /* 0x00009003020075a7 */ /* 0x000e6400080011ff */
[----:B-1----:R-:W-:Y:S05]  /*2000*/  @!P0 BRA `(.L_x_39) ;  /* 0x0000006800448947 */ /* 0x002fea0003800000 */
.L_x_152:
[----:B------:R-:W2:Y:S01]  /*2010*/  LDS.128 R4, [R4+0x120] ;  /* 0x0001200004047984 */ /* 0x000ea20000000c00 */
[----:B------:R-:W-:Y:S01]  /*2020*/  ISETP.GE.AND P0, PT, R26, 0x1, PT ;  /* 0x000000011a00780c */ /* 0x000fe20003f06270 */
[----:B-1----:R-:W-:Y:S01]  /*2030*/  VIADD R2, R2, 0xa0 ;  /* 0x000000a002027836 */ /* 0x002fe20000000000 */
[----:B------:R-:W-:Y:S01]  /*2040*/  @!PT LDS RZ, [RZ] ;  /* 0x00000000fffff984 */ /* 0x000fe20000000800 */
[----:B------:R-:W-:Y:S01]  /*2050*/  @!PT LDS RZ, [RZ] ;  /* 0x00000000fffff984 */ /* 0x000fe20000000800 */
[----:B------:R-:W-:Y:S01]  /*2060*/  @!PT LDS RZ, [RZ] ;  /* 0x00000000fffff984 */ /* 0x000fe20000000800 */
[----:B------:R-:W-:Y:S01]  /*2070*/  @!PT LDS RZ, [RZ] ;  /* 0x00000000fffff984 */ /* 0x000fe20000000800 */
[----:B------:R1:W-:Y:S06]  /*2080*/  MEMBAR.ALL.CTA ;  /* 0x0000000000007992 */ /* 0x0003ec0000008000 */
[----:B-1----:R-:W1:Y:S01]  /*2090*/  FENCE.VIEW.ASYNC.S ;  /* 0x00000000000073c6 */ /* 0x002e620000000000 */
[----:B------:R-:W-:-:S04]  /*20a0*/  PRMT R2, RZ, 0x654, R2 ;  /* 0x00000654ff027816 */ /* 0x000fc80000000002 */
[----:B-1----:R1:W-:Y:S01]  /*20b0*/  SYNCS.ARRIVE.TRANS64.RED.A1T0 RZ, [R2+URZ], RZ ;  /* 0x000000ff02ff79a7 */ /* 0x0023e200081004ff */
[----:B--2---:R-:W-:-:S13]  /*20c0*/  LOP3.LUT P2, RZ, R6, 0x1, RZ, 0xc0, !PT ;  /* 0x0000000106ff7812 */ /* 0x004fda000784c0ff */
[----:B------:R-:W-:Y:S01]  /*20d0*/  @P2 SHF.R.U32.HI R3, RZ, 0x10, R5 ;  /* 0x00000010ff032819 */ /* 0x000fe20000011605 */
[----:B------:R-:W-:Y:S01]  /*20e0*/  VOTEU.ANY UP0, P2 ;  /* 0x0000000000ff7886 */ /* 0x000fe20001000100 */
[----:B------:R-:W-:Y:S02]  /*20f0*/  @P2 MOV R13, R4 ;  /* 0x00000004000d2202 */ /* 0x000fe40000000f00 */
[----:B------:R-:W-:Y:S02]  /*2100*/  @P2 R2UR.BROADCAST UR8, R3 ;  /* 0x00000000030822ca */ /* 0x000fe400008e0000 */
[----:B------:R-:W-:-:S11]  /*2110*/  @P2 LOP3.LUT R11, R5, 0xffff, RZ, 0xc0, !PT ;  /* 0x0000ffff050b2812 */ /* 0x000fd600078ec0ff */
[----:B------:R-:W-:Y:S01]  /*2120*/  @UP0 UMOV UR36, UR8 ;  /* 0x0000000800240c82 */ /* 0x000fe20008000000 */
[----:B-1----:R-:W-:Y:S05]  /*2130*/  @!P0 BRA `(.L_x_40) ;  /* 0x0000000000b88947 */ /* 0x002fea0003800000 */
[----:B------:R-:W3:Y:S01]  /*2140*/  LDC.64 R4, c[0x0][0xb18] ;  /* 0x0002c600ff047b82 */ /* 0x000ee20000000a00 */
[----:B------:R-:W-:-:S07]  /*2150*/  ISETP.NE.AND P3, PT, R26, 0x1, PT ;  /* 0x000000011a00780c */ /* 0x000fce0003f65270 */
[----:B------:R-:W1:Y:S08]  /*2160*/  LDC.64 R6, c[0x0][0xb10] ;  /* 0x0002c400ff067b82 */ /* 0x000e700000000a00 */
[----:B------:R-:W2:Y:S08]  /*2170*/  LDC R17, c[0x0][0xb20] ;  /* 0x0002c800ff117b82 */ /* 0x000eb00000000800 */
[----:B------:R-:W4:Y:S01]  /*2180*/  LDC R18, c[0x0][0xb0c] ;  /* 0x0002c300ff127b82 */ /* 0x000f220000000800 */
[----:B---3--:R-:W-:Y:S01]  /*2190*/  IMAD.HI.U32 R22, R0, R5, RZ ;  /* 0x0000000500167227 */ /* 0x008fe200078e00ff */
[----:B------:R-:W-:-:S06]  /*21a0*/  ISETP.NE.AND P0, PT, R4, 0x1, PT ;  /* 0x000000010400780c */ /* 0x000fcc0003f05270 */
[----:B------:R-:W3:Y:S01]  /*21b0*/  LDC.64 R2, c[0x0][0xb28] ;  /* 0x0002ca00ff027b82 */ /* 0x000ee20000000a00 */
[----:B-1----:R-:W-:-:S04]  /*21c0*/  IMAD.HI.U32 R20, R9, R6, RZ ;  /* 0x0000000609147227 */ /* 0x002fc800078e00ff */
[----:B------:R-:W-:Y:S01]  /*21d0*/  IMAD.HI.U32 R24, R13, R6, RZ ;  /* 0x000000060d187227 */ /* 0x000fe200078e00ff */
[----:B------:R-:W-:Y:S02]  /*21e0*/  SHF.R.U32.HI R20, RZ, R7, R20 ;  /* 0x00000007ff147219 */ /* 0x000fe40000011614 */
[----:B--2---:R-:W-:Y:S01]  /*21f0*/  SHF.R.U32.HI R19, RZ, R17, R22 ;  /* 0x00000011ff137219 */ /* 0x004fe20000011616 */
[----:B------:R-:W-:Y:S01]  /*2200*/  IMAD.HI.U32 R22, R11, R5, RZ ;  /* 0x000000050b167227 */ /* 0x000fe200078e00ff */
[----:B------:R-:W-:Y:S02]  /*2210*/  SHF.R.U32.HI R24, RZ, R7, R24 ;  /* 0x00000007ff187219 */ /* 0x000fe40000011618 */
[----:B------:R-:W-:Y:S02]  /*2220*/  SEL R19, R0, R19, !P0 ;  /* 0x0000001300137207 */ /* 0x000fe40004000000 */
[----:B------:R-:W-:Y:S02]  /*2230*/  SHF.R.U32.HI R22, RZ, R17, R22 ;  /* 0x00000011ff167219 */ /* 0x000fe40000011616 */
[----:B----4-:R-:W-:-:S02]  /*2240*/  ISETP.NE.AND P1, PT, R18, 0x1, PT ;  /* 0x000000011200780c */ /* 0x010fc40003f25270 */
[----:B------:R-:W-:Y:S02]  /*2250*/  SEL R5, R11, R22, !P0 ;  /* 0x000000160b057207 */ /* 0x000fe40004000000 */
[----:B------:R-:W-:Y:S02]  /*2260*/  SEL R21, R9, R20, !P1 ;  /* 0x0000001409157207 */ /* 0x000fe40004800000 */
[----:B------:R-:W-:Y:S01]  /*2270*/  SEL R7, R13, R24, !P1 ;  /* 0x000000180d077207 */ /* 0x000fe20004800000 */
[----:B---3--:R-:W-:Y:S01]  /*2280*/  IMAD.HI.U32 R20, R19, R2, RZ ;  /* 0x0000000213147227 */ /* 0x008fe200078e00ff */
[----:B------:R-:W-:-:S03]  /*2290*/  IADD3 R17, PT, PT, -R5, RZ, RZ ;  /* 0x000000ff05117210 */ /* 0x000fc60007ffe1ff */
        /* <DEDUP_REMOVED lines=11> */
[----:B------:R-:W-:-:S04]  /*2350*/  @!P0 IMAD.HI.U32 R20, R7, R2, RZ ;  /* 0x0000000207148227 */ /* 0x000fc800078e00ff */
[----:B------:R-:W-:Y:S01]  /*2360*/  IMAD.MOV R2, RZ, RZ, -R6 ;  /* 0x000000ffff027224 */ /* 0x000fe200078e0a06 */
[----:B------:R-:W-:-:S03]  /*2370*/  @!P0 SHF.R.U32.HI R20, RZ, R3, R20 ;  /* 0x00000003ff148219 */ /* 0x000fc60000011614 */
[----:B------:R-:W-:Y:S01]  /*2380*/  IMAD R2, R26, R2, R5 ;  /* 0x000000021a027224 */ /* 0x000fe200078e0205 */
        /* <DEDUP_REMOVED lines=9> */
.L_x_40:
[----:B------:R-:W1:Y:S02]  /*2420*/  LDCU UR8, c[0x0][0xb30] ;  /* 0x00016600ff0877ac */ /* 0x000e640008000800 */
[----:B-1----:R-:W-:-:S09]  /*2430*/  UISETP.NE.AND UP0, UPT, UR8, 0x1, UPT ;  /* 0x000000010800788c */ /* 0x002fd2000bf05270 */
[----:B------:R-:W-:Y:S05]  /*2440*/  BRA.U UP0, `(.L_x_41) ;  /* 0x0000000100407547 */ /* 0x000fea000b800000 */
[----:B------:R-:W1:Y:S08]  /*2450*/  LDC.64 R4, c[0x0][0xb10] ;  /* 0x0002c400ff047b82 */ /* 0x000e700000000a00 */
[----:B------:R-:W2:Y:S08]  /*2460*/  LDC.64 R2, c[0x0][0xb18] ;  /* 0x0002c600ff027b82 */ /* 0x000eb00000000a00 */
[----:B------:R-:W4:Y:S08]  /*2470*/  LDC R6, c[0x0][0xb20] ;  /* 0x0002c800ff067b82 */ /* 0x000f300000000800 */
[----:B------:R-:W3:Y:S01]  /*2480*/  LDC R18, c[0x0][0xb0c] ;  /* 0x0002c300ff127b82 */ /* 0x000ee20000000800 */
[----:B-1----:R-:W-:-:S05]  /*2490*/  IMAD.HI.U32 R4, R13, R4, RZ ;  /* 0x000000040d047227 */ /* 0x002fca00078e00ff */
[----:B------:R-:W-:Y:S01]  /*24a0*/  SHF.R.U32.HI R4, RZ, R5, R4 ;  /* 0x00000005ff047219 */ /* 0x000fe20000011604 */
[----:B--2---:R-:W-:Y:S01]  /*24b0*/  IMAD.HI.U32 R3, R11, R3, RZ ;  /* 0x000000030b037227 */ /* 0x004fe200078e00ff */
[----:B------:R-:W-:-:S04]  /*24c0*/  ISETP.NE.AND P0, PT, R2, 0x1, PT ;  /* 0x000000010200780c */ /* 0x000fc80003f05270 */
[----:B----4-:R-:W-:-:S04]  /*24d0*/  SHF.R.U32.HI R6, RZ, R6, R3 ;  /* 0x00000006ff067219 */ /* 0x010fc80000011603 */
[----:B------:R-:W-:Y:S02]  /*24e0*/  SEL R3, R11, R6, !P0 ;  /* 0x000000060b037207 */ /* 0x000fe40004000000 */
[----:B---3--:R-:W-:-:S04]  /*24f0*/  ISETP.NE.AND P1, PT, R18, 0x1, PT ;  /* 0x000000011200780c */ /* 0x008fc80003f25270 */
[----:B------:R-:W-:-:S05]  /*2500*/  SEL R4, R13, R4, !P1 ;  /* 0x000000040d047207 */ /* 0x000fca0004800000 */
[----:B------:R-:W-:Y:S02]  /*2510*/  IMAD.IADD R5, R3, 0x1, -R4 ;  /* 0x0000000103057824 */ /* 0x000fe400078e0a04 */
[----:B------:R-:W-:Y:S02]  /*2520*/  IMAD.IADD R3, R4, 0x1, -R3 ;  /* 0x0000000104037824 */ /* 0x000fe400078e0a03 */
[----:B------:R-:W-:Y:S02]  /*2530*/  IMAD R13, R5, R18, R13 ;  /* 0x00000012050d7224 */ /* 0x000fe400078e020d */
[----:B------:R-:W-:-:S07]  /*2540*/  IMAD R11, R3, R2, R11 ;  /* 0x00000002030b7224 */ /* 0x000fce00078e020b */
.L_x_41:
[----:B------:R-:W-:Y:S01]  /*2550*/  VIADD R14, R14, 0x1 ;  /* 0x000000010e0e7836 */ /* 0x000fe20000000000 */
[----:B------:R-:W-:Y:S01]  /*2560*/  PLOP3.LUT P1, PT, PT, PT, PT, 0x80, 0x8 ;  /* 0x000000000008781c */ /* 0x000fe20003f2f070 */
[----:B------:R-:W-:Y:S02]  /*2570*/  IMAD.IADD R21, R13, 0x1, R60 ;  /* 0x000000010d157824 */ /* 0x000fe400078e023c */
[----:B------:R-:W-:Y:S01]  /*2580*/  IMAD.IADD R20, R11, 0x1, R58 ;  /* 0x000000010b147824 */ /* 0x000fe200078e023a */
[----:B------:R-:W-:-:S04]  /*2590*/  ISETP.NE.AND P0, PT, R14, 0x2, PT ;  /* 0x000000020e00780c */ /* 0x000fc80003f05270 */
[----:B------:R-:W-:Y:S02]  /*25a0*/  SEL R3, RZ, 0x1, P0 ;  /* 0x00000001ff037807 */ /* 0x000fe40000000000 */
[----:B------:R-:W-:Y:S02]  /*25b0*/  SEL R14, R14, RZ, P0 ;  /* 0x000000ff0e0e7207 */ /* 0x000fe40000000000 */
[----:B------:R-:W-:Y:S01]  /*25c0*/  LOP3.LUT R12, R12, R3, RZ, 0x3c, !PT ;  /* 0x000000030c0c7212 */ /* 0x000fe200078e3cff */
[----:B------:R-:W-:Y:S06]  /*25d0*/  @P2 BRA `(.L_x_42) ;  /* 0xfffffff000642947 */ /* 0x000fec000383ffff */
[----:B------:R-:W-:Y:S01]  /*25e0*/  UIADD3 UR6, UPT, UPT, UR6, 0x20, URZ ;  /* 0x0000002006067890 */ /* 0x000fe2000fffe0ff */
[----:B------:R-:W-:-:S03]  /*25f0*/  SHF.L.U32 R3, R15, 0x1f, RZ ;  /* 0x0000001f0f037819 */ /* 0x000fc600000006ff */
[----:B------:R-:W-:-:S09]  /*2600*/  ULEA UR4, UR23, UR6, 0x3 ;  /* 0x0000000617047291 */ /* 0x000fd2000f8e18ff */
[----:B------:R-:W1:Y:S02]  /*2610*/  SYNCS.PHASECHK.TRANS64.TRYWAIT P0, [UR4], R3 ;  /* 0x00000003ff0075a7 */ /* 0x000e640008001104 */
[----:B-1----:R-:W-:Y:S05]  /*2620*/  @!P0 BRA `(.L_x_43) ;  /* 0x0000006000d08947 */ /* 0x002fea0003800000 */
.L_x_154:
[----:B------:R-:W-:-:S04]  /*2630*/  UIADD3 UR5, UPT, UPT, UR23, 0x1, URZ ;  /* 0x0000000117057890 */ /* 0x000fc8000fffe0ff */
[----:B------:R-:W-:-:S04]  /*2640*/  UISETP.NE.AND UP0, UPT, UR5, 0x4, UPT ;  /* 0x000000040500788c */ /* 0x000fc8000bf05270 */
[----:B------:R-:W-:Y:S02]  /*2650*/  USEL UR7, URZ, 0x1, UP0 ;  /* 0x00000001ff077887 */ /* 0x000fe40008000000 */
[----:B------:R-:W-:-:S04]  /*2660*/  USEL UR5, UR5, URZ, UP0 ;  /* 0x000000ff05057287 */ /* 0x000fc80008000000 */
[----:B------:R-:W-:Y:S01]  /*2670*/  ULEA UR4, UR5, UR6, 0x3 ;  /* 0x0000000605047291 */ /* 0x000fe2000f8e18ff */
[----:B------:R-:W-:-:S04]  /*2680*/  LOP3.LUT R2, R15, UR7, RZ, 0x3c, !PT ;  /* 0x000000070f027c12 */ /* 0x000fc8000f8e3cff */
[----:B-1----:R-:W-:-:S04]  /*2690*/  SHF.L.U32 R3, R2, 0x1f, RZ ;  /* 0x0000001f02037819 */ /* 0x002fc800000006ff */
[----:B------:R-:W1:Y:S02]  /*26a0*/  SYNCS.PHASECHK.TRANS64.TRYWAIT P0, [UR4], R3 ;  /* 0x00000003ff0075a7 */ /* 0x000e640008001104 */
[----:B-1----:R-:W-:Y:S05]  /*26b0*/  @!P0 BRA `(.L_x_44) ;  /* 0x0000006000c48947 */ /* 0x002fea0003800000 */
.L_x_156:
        /* <DEDUP_REMOVED lines=9> */
.L_x_158:
[----:B------:R-:W-:-:S04]  /*2750*/  UIADD3 UR5, UPT, UPT, UR5, 0x1, URZ ;  /* 0x0000000105057890 */ /* 0x000fc8000fffe0ff */
[----:B------:R-:W-:-:S04]  /*2760*/  UISETP.NE.AND UP0, UPT, UR5, 0x4, UPT ;  /* 0x000000040500788c */ /* 0x000fc8000bf05270 */
[----:B------:R-:W-:Y:S02]  /*2770*/  USEL UR4, URZ, 0x1, UP0 ;  /* 0x00000001ff047887 */ /* 0x000fe40008000000 */
[----:B------:R-:W-:-:S04]  /*2780*/  USEL UR5, UR5, URZ, UP0 ;  /* 0x000000ff05057287 */ /* 0x000fc80008000000 */
[----:B------:R-:W-:Y:S01]  /*2790*/  ULEA UR5, UR5, UR6, 0x3 ;  /* 0x0000000605057291 */ /* 0x000fe2000f8e18ff */
[----:B-1----:R-:W-:-:S04]  /*27a0*/  LOP3.LUT R3, R2, UR4, RZ, 0x3c, !PT ;  /* 0x0000000402037c12 */ /* 0x002fc8000f8e3cff */
[----:B------:R-:W-:Y:S01]  /*27b0*/  SHF.L.U32 R3, R3, 0x1f, RZ ;  /* 0x0000001f03037819 */ /* 0x000fe200000006ff */
[----:B---3--:R-:W-:-:S07]  /*27c0*/  IMAD.U32 R0, RZ, RZ, UR5 ;  /* 0x00000005ff007e24 */ /* 0x008fce000f8e00ff */
.L_x_46:
[----:B-1----:R1:W2:Y:S02]  /*27d0*/  SYNCS.PHASECHK.TRANS64.TRYWAIT P0, [R0+URZ], R3 ;  /* 0x00000003000075a7 */ /* 0x0022a400080011ff */
[----:B--2---:R-:W-:Y:S05]  /*27e0*/  @!P0 NANOSLEEP.SYNCS 0x989680 ;  /* 0x009896800000895d */ /* 0x004fea0003900000 */
[----:B------:R-:W2:Y:S02]  /*27f0*/  @!P0 SYNCS.PHASECHK.TRANS64 P0, [R0+URZ], R3 ;  /* 0x00000003000085a7 */ /* 0x000ea400080010ff */
[----:B--2---:R-:W-:Y:S05]  /*2800*/  @P0 EXIT ;  /* 0x000000000000094d */ /* 0x004fea0003800000 */
[----:B------:R-:W-:Y:S05]  /*2810*/  BRA `(.L_x_46) ;  /* 0xfffffffc00ec7947 */ /* 0x000fea000383ffff */
.L_x_22:
[----:B------:R-:W-:-:S04]  /*2820*/  UISETP.NE.AND UP1, UPT, UR37, URZ, UPT ;  /* 0x000000ff2500728c */ /* 0x000fc8000bf25270 */
[----:B------:R-:W-:-:S09]  /*2830*/  UISETP.NE.OR UP1, UPT, UR10, 0x1, UP1 ;  /* 0x000000010a00788c */ /* 0x000fd20008f25670 */
[----:B------:R-:W-:Y:S05]  /*2840*/  BRA.U UP1, `(.L_x_47) ;  /* 0x00000005014c7547 */ /* 0x000fea000b800000 */
[----:B------:R-:W-:Y:S01]  /*2850*/  HFMA2 R11, -RZ, RZ, 0, 0 ;  /* 0x00000000ff0b7431 */ /* 0x000fe200000001ff */
[----:B------:R-:W-:Y:S01]  /*2860*/  ISETP.GE.U32.AND P2, PT, R10, 0x2, PT ;  /* 0x000000020a00780c */ /* 0x000fe20003f46070 */
[----:B------:R-:W-:Y:S01]  /*2870*/  IMAD.MOV.U32 R12, RZ, RZ, 0x1 ;  /* 0x00000001ff0c7424 */ /* 0x000fe200078e00ff */
[----:B------:R-:W-:Y:S01]  /*2880*/  CS2R R8, SRZ ;  /* 0x0000000000087805 */ /* 0x000fe2000001ff00 */
[----:B------:R-:W-:Y:S01]  /*2890*/  IMAD.MOV.U32 R3, RZ, RZ, RZ ;  /* 0x000000ffff037224 */ /* 0x000fe200078e00ff */
[----:B------:R-:W-:Y:S01]  /*28a0*/  UMOV UR4, 0x400 ;  /* 0x0000040000047882 */ /* 0x000fe20000000000 */
[----:B------:R-:W-:Y:S01]  /*28b0*/  UMOV UR6, URZ ;  /* 0x000000ff00067c82 */ /* 0x000fe20008000000 */
[----:B------:R-:W-:-:S12]  /*28c0*/  ULEA UR37, UR37, UR4, 0x18 ;  /* 0x0000000425257291 */ /* 0x000fd8000f8ec0ff */
.L_x_51:
[----:B------:R-:W-:Y:S02]  /*28d0*/  LEA R0, R3, UR37, 0x3 ;  /* 0x0000002503007c11 */ /* 0x000fe4000f8e18ff */
[----:B------:R-:W-:-:S03]  /*28e0*/  SHF.L.U32 R5, R8, 0x1f, RZ ;  /* 0x0000001f08057819 */ /* 0x000fc600000006ff */
[----:B------:R-:W-:Y:S01]  /*28f0*/  VIADD R4, R0, 0x100 ;  /* 0x0000010000047836 */ /* 0x000fe20000000000 */
[----:B------:R-:W1:Y:S02]  /*2900*/  SYNCS.PHASECHK.TRANS64.TRYWAIT P0, [R0+URZ+0xf0], R5 ;  /* 0x0000f005000075a7 */ /* 0x000e6400080011ff */
[----:B-1----:R-:W-:Y:S05]  /*2910*/  @!P0 BRA `(.L_x_48) ;  /* 0x00000060005c8947 */ /* 0x002fea0003800000 */
.L_x_159:
[----:B------:R-:W-:Y:S01]  /*2920*/  ULEA UR5, UR6, UR37, 0x3 ;  /* 0x0000002506057291 */ /* 0x000fe2000f8e18ff */
[----:B------:R-:W-:Y:S01]  /*2930*/  PRMT R4, RZ, 0x654, R4 ;  /* 0x00000654ff047816 */ /* 0x000fe20000000004 */
[----:B-1----:R-:W-:Y:S01]  /*2940*/  @!P2 IMAD.MOV.U32 R5, RZ, RZ, 0x10 ;  /* 0x00000010ff05a424 */ /* 0x002fe200078e00ff */
[----:B------:R-:W-:Y:S01]  /*2950*/  SHF.L.U32 R7, R12, 0x1f, RZ ;  /* 0x0000001f0c077819 */ /* 0x000fe200000006ff */
[----:B------:R-:W-:Y:S01]  /*2960*/  UIADD3 UR4, UPT, UPT, UR5, 0x90, URZ ;  /* 0x0000009005047890 */ /* 0x000fe2000fffe0ff */
[----:B------:R1:W-:Y:S05]  /*2970*/  SYNCS.ARRIVE.TRANS64.RED.A1T0 RZ, [R4+URZ], RZ ;  /* 0x000000ff04ff79a7 */ /* 0x0003ea00081004ff */
[----:B------:R-:W-:Y:S01]  /*2980*/  IMAD.U32 R13, RZ, RZ, UR4 ;  /* 0x00000004ff0d7e24 */ /* 0x000fe2000f8e00ff */
[----:B------:R-:W2:Y:S04]  /*2990*/  SYNCS.PHASECHK.TRANS64.TRYWAIT P0, [UR5+0xa0], R7 ;  /* 0x0000a007ff0075a7 */ /* 0x000ea80008001105 */
[----:B------:R-:W-:Y:S01]  /*29a0*/  PRMT R13, R10, 0x654, R13 ;  /* 0x000006540a0d7816 */ /* 0x000fe2000000000d */
[----:B-12---:R-:W-:Y:S06]  /*29b0*/  @!P0 BRA `(.L_x_49) ;  /* 0x0000006000488947 */ /* 0x006fec0003800000 */
.L_x_161:
[----:B------:R-:W-:Y:S01]  /*29c0*/  ULEA UR4, UR6, UR37, 0x4 ;  /* 0x0000002506047291 */ /* 0x000fe2000f8e20ff */
[----:B------:R-:W-:Y:S01]  /*29d0*/  SEL R2, R13, R2, !P2 ;  /* 0x000000020d027207 */ /* 0x000fe20005000000 */
[----:B------:R-:W-:Y:S01]  /*29e0*/  UIADD3 UR5, UPT, UPT, UR5, 0x90, URZ ;  /* 0x0000009005057890 */ /* 0x000fe2000fffe0ff */
[----:B-1----:R-:W-:Y:S01]  /*29f0*/  LEA R0, R11, UR37, 0x3 ;  /* 0x000000250b007c11 */ /* 0x002fe2000f8e18ff */
[----:B------:R-:W-:Y:S01]  /*2a00*/  UIADD3 UR4, UPT, UPT, UR4, 0x120, URZ ;  /* 0x0000012004047890 */ /* 0x000fe2000fffe0ff */
[----:B------:R1:W-:Y:S01]  /*2a10*/  @!P2 SYNCS.ARRIVE.TRANS64.RED RZ, [R2+URZ], R5 ;  /* 0x0000000502ffa9a7 */ /* 0x0003e200080004ff */
[----:B------:R-:W-:Y:S01]  /*2a20*/  UIADD3 UR6, UPT, UPT, UR6, 0x1, URZ ;  /* 0x0000000106067890 */ /* 0x000fe2000fffe0ff */
[----:B------:R-:W-:-:S03]  /*2a30*/  VIADD R3, R3, 0x1 ;  /* 0x0000000103037836 */ /* 0x000fc60000000000 */
[----:B------:R-:W-:Y:S02]  /*2a40*/  UISETP.NE.AND UP0, UPT, UR6, 0x2, UPT ;  /* 0x000000020600788c */ /* 0x000fe4000bf05270 */
[----:B------:R-:W-:Y:S01]  /*2a50*/  ISETP.NE.AND P0, PT, R3, 0x2, PT ;  /* 0x000000020300780c */ /* 0x000fe20003f05270 */
[----:B------:R-:W-:Y:S06]  /*2a60*/  UGETNEXTWORKID.BROADCAST [UR4], [UR5] ;  /* 0x00000000040073ca */ /* 0x000fec0008000100 */
[----:B------:R-:W-:Y:S02]  /*2a70*/  USEL UR4, URZ, 0x1, UP0 ;  /* 0x00000001ff047887 */ /* 0x000fe40008000000 */
[----:B------:R-:W-:-:S04]  /*2a80*/  USEL UR6, UR6, URZ, UP0 ;  /* 0x000000ff06067287 */ /* 0x000fc80008000000 */
[----:B------:R-:W-:Y:S02]  /*2a90*/  LOP3.LUT R12, R12, UR4, RZ, 0x3c, !PT ;  /* 0x000000040c0c7c12 */ /* 0x000fe4000f8e3cff */
[----:B-1----:R-:W-:-:S04]  /*2aa0*/  SHF.L.U32 R5, R9, 0x1f, RZ ;  /* 0x0000001f09057819 */ /* 0x002fc800000006ff */
[----:B------:R-:W1:Y:S02]  /*2ab0*/  SYNCS.PHASECHK.TRANS64.TRYWAIT P1, [R0+URZ+0x90], R5 ;  /* 0x00009005000075a7 */ /* 0x000e6400080211ff */
[----:B-1----:R-:W-:Y:S05]  /*2ac0*/  @!P1 BRA `(.L_x_50) ;  /* 0x00000060001c9947 */ /* 0x002fea0003800000 */
.L_x_162:
[----:B------:R-:W-:Y:S01]  /*2ad0*/  LEA R4, R11, UR37, 0x4 ;  /* 0x000000250b047c11 */ /* 0x000fe2000f8e20ff */
[----:B-1----:R-:W-:Y:S01]  /*2ae0*/  VIADD R0, R0, 0xa0 ;  /* 0x000000a000007836 */ /* 0x002fe20000000000 */
[----:B------:R-:W-:Y:S01]  /*2af0*/  SEL R3, R3, RZ, P0 ;  /* 0x000000ff03037207 */ /* 0x000fe20000000000 */
[----:B------:R-:W-:-:S03]  /*2b00*/  VIADD R11, R11, 0x1 ;  /* 0x000000010b0b7836 */ /* 0x000fc60000000000 */
[----:B------:R-:W1:Y:S01]  /*2b10*/  LDS.128 R4, [R4+0x120] ;  /* 0x0001200004047984 */ /* 0x000e620000000c00 */
[----:B------:R-:W-:Y:S02]  /*2b20*/  PRMT R0, RZ, 0x654, R0 ;  /* 0x00000654ff007816 */ /* 0x000fe40000000000 */
[C---:B------:R-:W-:Y:S01]  /*2b30*/  ISETP.NE.AND P1, PT, R11.reuse, 0x2, PT ;  /* 0x000000020b00780c */ /* 0x040fe20003f25270 */
[----:B------:R-:W-:Y:S01]  /*2b40*/  @!PT LDS RZ, [RZ] ;  /* 0x00000000fffff984 */ /* 0x000fe20000000800 */
[----:B------:R-:W-:Y:S01]  /*2b50*/  @!PT LDS RZ, [RZ] ;  /* 0x00000000fffff984 */ /* 0x000fe20000000800 */
[----:B------:R-:W-:Y:S01]  /*2b60*/  @!PT LDS RZ, [RZ] ;  /* 0x00000000fffff984 */ /* 0x000fe20000000800 */
[----:B------:R-:W-:Y:S01]  /*2b70*/  @!PT LDS RZ, [RZ] ;  /* 0x00000000fffff984 */ /* 0x000fe20000000800 */
[----:B------:R2:W-:Y:S06]  /*2b80*/  MEMBAR.ALL.CTA ;  /* 0x0000000000007992 */ /* 0x0005ec0000008000 */
[----:B--2---:R-:W2:Y:S01]  /*2b90*/  FENCE.VIEW.ASYNC.S ;  /* 0x00000000000073c6 */ /* 0x004ea20000000000 */
[----:B------:R-:W-:Y:S01]  /*2ba0*/  SEL R11, R11, RZ, P1 ;  /* 0x000000ff0b0b7207 */ /* 0x000fe20000800000 */
[----:B--2---:R2:W-:Y:S01]  /*2bb0*/  SYNCS.ARRIVE.TRANS64.RED.A1T0 RZ, [R0+URZ], RZ ;  /* 0x000000ff00ff79a7 */ /* 0x0045e200081004ff */
[----:B-1----:R-:W-:-:S02]  /*2bc0*/  LOP3.LUT P3, RZ, R6, 0x1, RZ, 0xc0, !PT ;  /* 0x0000000106ff7812 */ /* 0x002fc4000786c0ff */
[----:B------:R-:W-:-:S04]  /*2bd0*/  SEL R5, RZ, 0x1, P0 ;  /* 0x00000001ff057807 */ /* 0x000fc80000000000 */
[----:B------:R-:W-:Y:S02]  /*2be0*/  LOP3.LUT R8, R8, R5, RZ, 0x3c, !PT ;  /* 0x0000000508087212 */ /* 0x000fe400078e3cff */
[----:B--2---:R-:W-:-:S04]  /*2bf0*/  SEL R0, RZ, 0x1, P1 ;  /* 0x00000001ff007807 */ /* 0x004fc80000800000 */
[----:B------:R-:W-:Y:S01]  /*2c00*/  LOP3.LUT R9, R9, R0, RZ, 0x3c, !PT ;  /* 0x0000000009097212 */ /* 0x000fe200078e3cff */
[----:B------:R-:W-:Y:S06]  /*2c10*/  @P3 BRA `(.L_x_51) ;  /* 0xfffffffc002c3947 */ /* 0x000fec000383ffff */
[----:B------:R-:W-:Y:S01]  /*2c20*/  ULEA UR5, UR6, UR37, 0x3 ;  /* 0x0000002506057291 */ /* 0x000fe2000f8e18ff */
[----:B------:R-:W-:-:S08]  /*2c30*/  SHF.L.U32 R3, R12, 0x1f, RZ ;  /* 0x0000001f0c037819 */ /* 0x000fd000000006ff */
[----:B------:R-:W1:Y:S02]  /*2c40*/  SYNCS.PHASECHK.TRANS64 P0, [UR5+0xa0], R3 ;  /* 0x0000a003ff0075a7 */ /* 0x000e640008001005 */
[----:B-1----:R-:W-:Y:S05]  /*2c50*/  @P0 BRA `(.L_x_52) ;  /* 0x0000000000080947 */ /* 0x002fea0003800000 */
[----:B------:R-:W1:Y:S02]  /*2c60*/  SYNCS.PHASECHK.TRANS64.TRYWAIT P0, [UR5+0xa0], R3 ;  /* 0x0000a003ff0075a7 */ /* 0x000e640008001105 */
[----:B-1----:R-:W-:Y:S05]  /*2c70*/  @!P0 BRA `(.L_x_53) ;  /* 0x0000005c00c48947 */ /* 0x002fea0003800000 */
.L_x_52:
[----:B------:R-:W-:-:S04]  /*2c80*/  UIADD3 UR4, UPT, UPT, UR6, 0x1, URZ ;  /* 0x0000000106047890 */ /* 0x000fc8000fffe0ff */
[----:B------:R-:W-:-:S04]  /*2c90*/  UISETP.NE.AND UP0, UPT, UR4, 0x2, UPT ;  /* 0x000000020400788c */ /* 0x000fc8000bf05270 */
[----:B------:R-:W-:Y:S02]  /*2ca0*/  USEL UR7, URZ, 0x1, UP0 ;  /* 0x00000001ff077887 */ /* 0x000fe40008000000 */
[----:B------:R-:W-:-:S04]  /*2cb0*/  USEL UR4, UR4, URZ, UP0 ;  /* 0x000000ff04047287 */ /* 0x000fc80008000000 */
[----:B------:R-:W-:Y:S01]  /*2cc0*/  ULEA UR4, UR4, UR37, 0x3 ;  /* 0x0000002504047291 */ /* 0x000fe2000f8e18ff */
[----:B-1----:R-:W-:-:S04]  /*2cd0*/  LOP3.LUT R3, R12, UR7, RZ, 0x3c, !PT ;  /* 0x000000070c037c12 */ /* 0x002fc8000f8e3cff */
[----:B------:R-:W-:-:S04]  /*2ce0*/  SHF.L.U32 R0, R3, 0x1f, RZ ;  /* 0x0000001f03007819 */ /* 0x000fc800000006ff */
[----:B------:R-:W1:Y:S02]  /*2cf0*/  SYNCS.PHASECHK.TRANS64 P0, [UR4+0xa0], R0 ;  /* 0x0000a000ff0075a7 */ /* 0x000e640008001004 */
[----:B-1----:R-:W-:Y:S05]  /*2d00*/  @P0 EXIT ;  /* 0x000000000000094d */ /* 0x002fea0003800000 */
[----:B------:R-:W-:Y:S02]  /*2d10*/  SHF.L.U32 R3, R3, 0x1f, RZ ;  /* 0x0000001f03037819 */ /* 0x000fe400000006ff */
[----:B------:R-:W-:-:S07]  /*2d20*/  MOV R0, UR4 ;  /* 0x0000000400007c02 */ /* 0x000fce0008000f00 */
.L_x_54:
[----:B-1----:R1:W2:Y:S02]  /*2d30*/  SYNCS.PHASECHK.TRANS64.TRYWAIT P0, [R0+URZ+0xa0], R3 ;  /* 0x0000a003000075a7 */ /* 0x0022a400080011ff */
[----:B--2---:R-:W-:Y:S05]  /*2d40*/  @!P0 NANOSLEEP.SYNCS 0x989680 ;  /* 0x009896800000895d */ /* 0x004fea0003900000 */
[----:B------:R-:W2:Y:S02]  /*2d50*/  @!P0 SYNCS.PHASECHK.TRANS64 P0, [R0+URZ+0xa0], R3 ;  /* 0x0000a003000085a7 */ /* 0x000ea400080010ff */
[----:B--2---:R-:W-:Y:S05]  /*2d60*/  @P0 EXIT ;  /* 0x000000000000094d */ /* 0x004fea0003800000 */
[----:B------:R-:W-:Y:S05]  /*2d70*/  BRA `(.L_x_54) ;  /* 0xfffffffc00ec7947 */ /* 0x000fea000383ffff */
.L_x_47:
[----:B------:R-:W-:Y:S05]  /*2d80*/  BRA.U UP4, `(.L_x_55) ;  /* 0x0000001104d87547 */ /* 0x000fea000b800000 */
[----:B------:R-:W-:Y:S01]  /*2d90*/  UMOV UR6, 0x40 ;  /* 0x0000004000067882 */ /* 0x000fe20000000000 */
[----:B------:R-:W-:Y:S01]  /*2da0*/  NOP ;  /* 0x0000000000007918 */ /* 0x000fe20000000000 */
[----:B------:R-:W-:Y:S01]  /*2db0*/  ULEA UR6, UR37, UR6, 0x18 ;  /* 0x0000000625067291 */ /* 0x000fe2000f8ec0ff */
[----:B------:R-:W-:Y:S02]  /*2dc0*/  UMOV UR7, 0x400 ;  /* 0x0000040000077882 */ /* 0x000fe40000000000 */
[----:B------:R-:W-:-:S06]  /*2dd0*/  ULEA UR37, UR37, UR7, 0x18 ;  /* 0x0000000725257291 */ /* 0x000fcc000f8ec0ff */
[----:B------:R-:W1:Y:S02]  /*2de0*/  LDS.U8 R2, [UR6+0x1c] ;  /* 0x00001c06ff027984 */ /* 0x000e640008000000 */
[----:B-1----:R-:W-:-:S13]  /*2df0*/  ISETP.NE.AND P0, PT, R2, RZ, PT ;  /* 0x000000ff0200720c */ /* 0x002fda0003f05270 */
[----:B------:R-:W-:Y:S05]  /*2e00*/  @P0 BRA `(.L_x_56) ;  /* 0x0000000400080947 */ /* 0x000fea0003800000 */
[----:B------:R-:W-:Y:S02]  /*2e10*/  UISETP.NE.U32.AND UP0, UPT, UR5, 0x1, UPT ;  /* 0x000000010500788c */ /* 0x000fe4000bf05070 */
[----:B------:R-:W-:-:S07]  /*2e20*/  UIADD3 UR8, UPT, UPT, UR6, 0x8, URZ ;  /* 0x0000000806087890 */ /* 0x000fce000fffe0ff */
[----:B------:R-:W-:Y:S05]  /*2e30*/  BRA.U !UP0, `(.L_x_57) ;  /* 0x00000001089c7547 */ /* 0x000fea000b800000 */
[----:B------:R-:W-:Y:S01]  /*2e40*/  ELECT P0, URZ, PT ;  /* 0x0000000000ff782f */ /* 0x000fe20003800000 */
[----:B------:R-:W-:-:S12]  /*2e50*/  BSSY B0, `(.L_x_57) ;  /* 0x0000025000007945 */ /* 0x000fd80003800000 */
[----:B------:R-:W-:Y:S05]  /*2e60*/  @!P0 BRA `(.L_x_58) ;  /* 0x00000000008c8947 */ /* 0x000fea0003800000 */
[----:B------:R-:W-:-:S05]  /*2e70*/  UMOV UR7, 0x10 ;  /* 0x0000001000077882 */ /* 0x000fca0000000000 */
[----:B------:R-:W-:Y:S04]  /*2e80*/  DEPBAR.LE SB1, 0x36 ;  /* 0x00009d800000791a */ /* 0x000fe80000000000 */
[----:B------:R-:W1:Y:S02]  /*2e90*/  UTCATOMSWS.2CTA.FIND_AND_SET.ALIGN UP1, UR7, UR7 ;  /* 0x00000007000775e3 */ /* 0x000e640008220800 */
[----:B-1----:R-:W-:Y:S01]  /*2ea0*/  MOV R11, UR7 ;  /* 0x00000007000b7c02 */ /* 0x002fe20008000f00 */
[----:B------:R-:W-:Y:S06]  /*2eb0*/  BRA.U UP1, `(.L_x_59) ;  /* 0x0000000101187547 */ /* 0x000fec000b800000 */
.L_x_60:
[----:B------:R-:W-:Y:S05]  /*2ec0*/  NANOSLEEP 0x64 ;  /* 0x000000640000795d */ /* 0x000fea0003800000 */
[----:B------:R-:W-:-:S05]  /*2ed0*/  UMOV UR7, 0x10 ;  /* 0x0000001000077882 */ /* 0x000fca0000000000 */
[----:B------:R-:W-:Y:S04]  /*2ee0*/  DEPBAR.LE SB1, 0x36 ;  /* 0x00009d800000791a */ /* 0x000fe80000000000 */
[----:B------:R-:W1:Y:S02]  /*2ef0*/  UTCATOMSWS.2CTA.FIND_AND_SET.ALIGN UP1, UR7, UR7 ;  /* 0x00000007000775e3 */ /* 0x000e640008220800 */
[----:B-1----:R-:W-:Y:S01]  /*2f00*/  MOV R11, UR7 ;  /* 0x00000007000b7c02 */ /* 0x002fe20008000f00 */
[----:B------:R-:W-:Y:S05]  /*2f10*/  BRA.U !UP1, `(.L_x_60) ;  /* 0xfffffffd09e87547 */ /* 0x000fea000b83ffff */
.L_x_59:
[----:B------:R-:W1:Y:S01]  /*2f20*/  LDS R5, [UR6+0x10] ;  /* 0x00001006ff057984 */ /* 0x000e620008000800 */
[----:B------:R-:W-:Y:S01]  /*2f30*/  IMAD.U32 R3, RZ, RZ, UR37 ;  /* 0x00000025ff037e24 */ /* 0x000fe2000f8e00ff */
[----:B------:R-:W-:-:S03]  /*2f40*/  MOV R2, UR4 ;  /* 0x0000000400027c02 */ /* 0x000fc60008000f00 */
[----:B------:R-:W-:Y:S01]  /*2f50*/  VIADD R3, R3, 0x140 ;  /* 0x0000014003037836 */ /* 0x000fe20000000000 */
[----:B-1----:R-:W-:-:S04]  /*2f60*/  SHF.L.U32 R5, R5, 0x1f, RZ ;  /* 0x0000001f05057819 */ /* 0x002fc800000006ff */
[----:B------:R-:W1:Y:S02]  /*2f70*/  SYNCS.PHASECHK.TRANS64.TRYWAIT P0, [UR6+0x8], R5 ;  /* 0x00000805ff0075a7 */ /* 0x000e640008001106 */
[----:B-1----:R-:W-:Y:S05]  /*2f80*/  @P0 BRA `(.L_x_61) ;  /* 0x0000000000080947 */ /* 0x002fea0003800000 */
[----:B------:R-:W1:Y:S02]  /*2f90*/  SYNCS.PHASECHK.TRANS64.TRYWAIT P0, [UR6+0x8], R5 ;  /* 0x00000805ff0075a7 */ /* 0x000e640008001106 */
[----:B-1----:R-:W-:Y:S05]  /*2fa0*/  @!P0 BRA `(.L_x_62) ;  /* 0x0000005c00108947 */ /* 0x002fea0003800000 */
.L_x_61:
[----:B-1----:R-:W-:Y:S01]  /*2fb0*/  HFMA2 R4, -RZ, RZ, 0, 5.9604644775390625e-08 ;  /* 0x00000001ff047431 */ /* 0x002fe200000001ff */
[----:B------:R-:W-:Y:S01]  /*2fc0*/  UPRMT UR7, UR4, 0x654, UR8 ;  /* 0x0000065404077896 */ /* 0x000fe20008000008 */
[----:B------:R-:W-:Y:S01]  /*2fd0*/  IMAD.MOV.U32 R6, RZ, RZ, 0xffff ;  /* 0x0000ffffff067424 */ /* 0x000fe200078e00ff */
[----:B------:R-:W-:Y:S01]  /*2fe0*/  PRMT R2, R2, 0x654, R3 ;  /* 0x0000065402027816 */ /* 0x000fe20000000003 */
[----:B------:R-:W-:Y:S02]  /*2ff0*/  IMAD.MOV.U32 R5, RZ, RZ, 0x4 ;  /* 0x00000004ff057424 */ /* 0x000fe400078e00ff */
[----:B------:R-:W-:Y:S01]  /*3000*/  IMAD.SHL.U32 R9, R11, 0x20, RZ ;  /* 0x000000200b097824 */ /* 0x000fe200078e00ff */
[----:B------:R-:W-:Y:S02]  /*3010*/  MOV R3, UR7 ;  /* 0x0000000700037c02 */ /* 0x000fe40008000f00 */
[-C--:B------:R-:W-:Y:S01]  /*3020*/  SHF.L.U32 R7, R6, R11.reuse, RZ ;  /* 0x0000000b06077219 */ /* 0x080fe200000006ff */
[----:B------:R1:W-:Y:S01]  /*3030*/  SYNCS.ARRIVE.TRANS64.RED RZ, [UR7], R5 ;  /* 0x00000005ffff79a7 */ /* 0x0003e20008000407 */
[----:B------:R-:W-:Y:S01]  /*3040*/  SHF.L.U32 R6, R4, R11, RZ ;  /* 0x0000000b04067219 */ /* 0x000fe200000006ff */
[----:B------:R1:W-:Y:S04]  /*3050*/  STS [UR37+0x140], R9 ;  /* 0x00014009ff007988 */ /* 0x0003e80008000825 */
[----:B------:R1:W-:Y:S04]  /*3060*/  STAS [R2.64], R11 ;  /* 0x0000000b02007dbd */ /* 0x0003e8000c0008ff */
[----:B------:R1:W-:Y:S04]  /*3070*/  ATOMS.OR RZ, [UR6+0x14], R7 ;  /* 0x00001407ffff798c */ /* 0x0003e8000b000006 */
[----:B------:R1:W-:Y:S04]  /*3080*/  ATOMS.OR RZ, [UR6+0x18], R6 ;  /* 0x00001806ffff798c */ /* 0x0003e8000b000006 */
[----:B------:R1:W-:Y:S02]  /*3090*/  ATOMS.XOR RZ, [UR6+0x10], R4 ;  /* 0x00001004ffff798c */ /* 0x0003e4000b800006 */
.L_x_58:
[----:B------:R-:W-:Y:S05]  /*30a0*/  BSYNC B0 ;  /* 0x0000000000007941 */ /* 0x000fea0003800000 */
.L_x_57:
[----:B------:R-:W-:Y:S05]  /*30b0*/  BRA.U UP0, `(.L_x_63) ;  /* 0x00000001006c7547 */ /* 0x000fea000b800000 */
[----:B------:R-:W-:-:S03]  /*30c0*/  UMOV UR7, 0xffffffff ;  /* 0xffffffff00077882 */ /* 0x000fc60000000000 */
[----:B------:R-:W-:Y:S05]  /*30d0*/  BRA.DIV UR7, `(.L_x_64) ;  /* 0x0000005a07dc7947 */ /* 0x000fea000b800000 */
[----:B------:R-:W-:-:S13]  /*30e0*/  ELECT P6, URZ, PT ;  /* 0x0000000000ff782f */ /* 0x000fda00038c0000 */
.L_x_166:
[----:B------:R-:W-:Y:S05]  /*30f0*/  @!P6 BRA `(.L_x_63) ;  /* 0x00000000005ce947 */ /* 0x000fea0003800000 */
[----:B-1----:R-:W1:Y:S02]  /*3100*/  LDS R3, [UR6+0x10] ;  /* 0x00001006ff037984 */ /* 0x002e640008000800 */
[----:B-1----:R-:W-:-:S04]  /*3110*/  SHF.L.U32 R3, R3, 0x1f, RZ ;  /* 0x0000001f03037819 */ /* 0x002fc800000006ff */
[----:B------:R-:W1:Y:S02]  /*3120*/  SYNCS.PHASECHK.TRANS64.TRYWAIT P0, [UR6+0x8], R3 ;  /* 0x00000803ff0075a7 */ /* 0x000e640008001106 */
[----:B-1----:R-:W-:Y:S05]  /*3130*/  @P0 BRA `(.L_x_65) ;  /* 0x0000000000080947 */ /* 0x002fea0003800000 */
[----:B------:R-:W1:Y:S02]  /*3140*/  SYNCS.PHASECHK.TRANS64.TRYWAIT P0, [UR6+0x8], R3 ;  /* 0x00000803ff0075a7 */ /* 0x000e640008001106 */
[----:B-1----:R-:W-:Y:S05]  /*3150*/  @!P0 BRA `(.L_x_66) ;  /* 0x0000005800dc8947 */ /* 0x002fea0003800000 */
.L_x_65:
[----:B------:R-:W2:Y:S01]  /*3160*/  LDS R5, [UR37+0x140] ;  /* 0x00014025ff057984 */ /* 0x000ea20008000800 */
[----:B-1----:R-:W-:Y:S02]  /*3170*/  HFMA2 R2, -RZ, RZ, 0, 5.9604644775390625e-08 ;  /* 0x00000001ff027431 */ /* 0x002fe400000001ff */
[----:B------:R-:W-:Y:S01]  /*3180*/  IMAD.MOV.U32 R3, RZ, RZ, 0xffff ;  /* 0x0000ffffff037424 */ /* 0x000fe200078e00ff */
[----:B------:R-:W-:Y:S01]  /*3190*/  UPRMT UR7, UR4, 0x654, UR8 ;  /* 0x0000065404077896 */ /* 0x000fe20008000008 */
[----:B--2---:R-:W-:-:S03]  /*31a0*/  IMAD.SHL.U32 R4, R5, 0x20, RZ ;  /* 0x0000002005047824 */ /* 0x004fc600078e00ff */
[-C--:B------:R-:W-:Y:S02]  /*31b0*/  SHF.L.U32 R3, R3, R5.reuse, RZ ;  /* 0x0000000503037219 */ /* 0x080fe400000006ff */
[----:B------:R-:W-:Y:S01]  /*31c0*/  SHF.L.U32 R5, R2, R5, RZ ;  /* 0x0000000502057219 */ /* 0x000fe200000006ff */
[----:B------:R2:W-:Y:S04]  /*31d0*/  STS [UR37+0x140], R4 ;  /* 0x00014004ff007988 */ /* 0x0005e80008000825 */
[----:B------:R2:W-:Y:S04]  /*31e0*/  ATOMS.OR RZ, [UR6+0x14], R3 ;  /* 0x00001403ffff798c */ /* 0x0005e8000b000006 */
[----:B------:R2:W-:Y:S01]  /*31f0*/  ATOMS.OR RZ, [UR6+0x18], R5 ;  /* 0x00001805ffff798c */ /* 0x0005e2000b000006 */
[----:B------:R-:W-:Y:S03]  /*3200*/  SYNCS.ARRIVE.TRANS64.RED.A1T0 RZ, [UR7], RZ ;  /* 0x000000ffffff79a7 */ /* 0x000fe60008100407 */
[----:B------:R2:W-:Y:S01]  /*3210*/  ATOMS.XOR RZ, [UR6+0x10], R2 ;  /* 0x00001002ffff798c */ /* 0x0005e2000b800006 */
[----:B------:R-:W-:Y:S05]  /*3220*/  BRA `(.L_x_63) ;  /* 0x0000000000107947 */ /* 0x000fea0003800000 */
.L_x_56:
[----:B------:R-:W-:-:S05]  /*3230*/  MOV R2, 0xffffffff ;  /* 0xffffffff00027802 */ /* 0x000fca0000000f00 */
[----:B------:R1:W-:Y:S02]  /*3240*/  STS [UR37+0x140], R2 ;  /* 0x00014002ff007988 */ /* 0x0003e40008000825 */
[----:B-1----:R-:W-:Y:S02]  /*3250*/  MOV R2, 0x3270 ;  /* 0x0000327000027802 */ /* 0x002fe40000000f00 */
[----:B-----5:R-:W-:Y:S05]  /*3260*/  CALL.REL.NOINC `($__internal_1_$__cuda_sm10x_tcgen05_guardrail_trap_phase_invalid_during_alloc) ;  /* 0x0000006000b07944 */ /* 0x020fea0003c00000 */
.L_x_63:
[----:B------:R-:W-:Y:S05]  /*3270*/  WARPSYNC.ALL ;  /* 0x0000000000007948 */ /* 0x000fea0003800000 */
[----:B------:R-:W3:Y:S01]  /*3280*/  S2UR UR7, SR_CgaCtaId ;  /* 0x00000000000779c3 */ /* 0x000ee20000008800 */
[----:B------:R-:W-:Y:S01]  /*3290*/  UMOV UR6, 0x400 ;  /* 0x0000040000067882 */ /* 0x000fe20000000000 */
[----:B------:R-:W-:-:S06]  /*32a0*/  NOP ;  /* 0x0000000000007918 */ /* 0x000fcc0000000000 */
[----:B------:R-:W-:Y:S06]  /*32b0*/  BAR.ARV 0x6, 0xa0 ;  /* 0x0182800000007b1d */ /* 0x000fec0000002000 */
[----:B------:R-:W4:Y:S01]  /*32c0*/  LDCU UR8, c[0x0][0x38c] ;  /* 0x00007180ff0877ac */ /* 0x000f220008000800 */
[----:B------:R-:W-:Y:S01]  /*32d0*/  LOP3.LUT R0, R0, 0xffff, RZ, 0xc0, !PT ;  /* 0x0000ffff00007812 */ /* 0x000fe200078ec0ff */
[----:B-1----:R-:W-:Y:S01]  /*32e0*/  IMAD.MOV.U32 R9, RZ, RZ, 0x1 ;  /* 0x00000001ff097424 */ /* 0x002fe200078e00ff */
[----:B------:R-:W-:Y:S01]  /*32f0*/  LOP3.LUT R8, R8, 0xffff, RZ, 0xc0, !PT ;  /* 0x0000ffff08087812 */ /* 0x000fe200078ec0ff */
[----:B------:R-:W-:Y:S01]  /*3300*/  UMOV UR19, URZ ;  /* 0x000000ff00137c82 */ /* 0x000fe20008000000 */
[----:B------:R-:W-:Y:S01]  /*3310*/  R2UR UR11, R0 ;  /* 0x00000000000b72ca */ /* 0x000fe200000e0000 */
[----:B------:R-:W-:Y:S01]  /*3320*/  UMOV UR18, URZ ;  /* 0x000000ff00127c82 */ /* 0x000fe20008000000 */
[----:B------:R-:W-:Y:S01]  /*3330*/  R2UR UR12, R8 ;  /* 0x00000000080c72ca */ /* 0x000fe200000e0000 */
[----:B------:R-:W-:Y:S01]  /*3340*/  IMAD.MOV.U32 R8, RZ, RZ, RZ ;  /* 0x000000ffff087224 */ /* 0x000fe200078e00ff */
[----:B------:R-:W-:Y:S01]  /*3350*/  UMOV UR17, URZ ;  /* 0x000000ff00117c82 */ /* 0x000fe20008000000 */
[----:B---3--:R-:W-:-:S02]  /*3360*/  ULEA UR7, UR7, UR6, 0x18 ;  /* 0x0000000607077291 */ /* 0x008fc4000f8ec0ff */
[----:B------:R-:W-:Y:S02]  /*3370*/  UISETP.NE.AND UP2, UPT, UR5, URZ, UPT ;  /* 0x000000ff0500728c */ /* 0x000fe4000bf45270 */
[----:B------:R-:W-:Y:S02]  /*3380*/  UIADD3 UR13, UPT, UPT, UR7, 0x4300, URZ ;  /* 0x00004300070d7890 */ /* 0x000fe4000fffe0ff */
[----:B------:R-:W-:Y:S02]  /*3390*/  UIADD3 UR14, UPT, UPT, UR7, 0xc300, URZ ;  /* 0x0000c300070e7890 */ /* 0x000fe4000fffe0ff */
[----:B----4-:R-:W-:Y:S01]  /*33a0*/  UIADD3 UR8, UPT, UPT, UR8, 0x3f, URZ ;  /* 0x0000003f08087890 */ /* 0x010fe2000fffe0ff */
[----:B--2---:R-:W1:Y:S01]  /*33b0*/  LDS R2, [UR7+0x140] ;  /* 0x00014007ff027984 */ /* 0x004e620008000800 */
[----:B------:R-:W-:Y:S02]  /*33c0*/  USHF.R.U32.HI UR13, URZ, 0x4, UR13 ;  /* 0x00000004ff0d7899 */ /* 0x000fe4000801160d */
[----:B------:R-:W-:-:S02]  /*33d0*/  USHF.R.S32.HI UR6, URZ, 0x1f, UR8 ;  /* 0x0000001fff067899 */ /* 0x000fc40008011408 */
[----:B------:R-:W-:Y:S02]  /*33e0*/  USHF.R.U32.HI UR14, URZ, 0x4, UR14 ;  /* 0x00000004ff0e7899 */ /* 0x000fe4000801160e */
[----:B------:R-:W-:Y:S02]  /*33f0*/  ULEA.HI UR6, UR6, UR8, URZ, 0x6 ;  /* 0x0000000806067291 */ /* 0x000fe4000f8f30ff */
[----:B------:R-:W-:Y:S02]  /*3400*/  ULOP3.LUT UR13, UR13, 0x3fff, URZ, 0xc0, !UPT ;  /* 0x00003fff0d0d7892 */ /* 0x000fe4000f8ec0ff */
[----:B------:R-:W-:Y:S02]  /*3410*/  USHF.R.S32.HI UR6, URZ, 0x6, UR6 ;  /* 0x00000006ff067899 */ /* 0x000fe40008011406 */
[----:B------:R-:W-:Y:S02]  /*3420*/  ULOP3.LUT UR14, UR14, 0x3fff, URZ, 0xc0, !UPT ;  /* 0x00003fff0e0e7892 */ /* 0x000fe4000f8ec0ff */
[----:B------:R-:W-:Y:S01]  /*3430*/  UISETP.LT.AND UP0, UPT, UR6, 0x1, UPT ;  /* 0x000000010600788c */ /* 0x000fe2000bf01270 */
[----:B------:R-:W-:Y:S01]  /*3440*/  UMOV UR28, 0x0 ;  /* 0x00000000001c7882 */ /* 0x000fe20000000000 */
[----:B------:R-:W-:Y:S01]  /*3450*/  UMOV UR29, 0x8200010 ;  /* 0x08200010001d7882 */ /* 0x000fe20000000000 */
[----:B------:R-:W-:-:S02]  /*3460*/  ULOP3.LUT UR13, UR13, 0x10000, URZ, 0xfc, !UPT ;  /* 0x000100000d0d7892 */ /* 0x000fc4000f8efcff */
[----:B------:R-:W-:Y:S02]  /*3470*/  ULOP3.LUT UR14, UR14, 0x10000, URZ, 0xfc, !UPT ;  /* 0x000100000e0e7892 */ /* 0x000fe4000f8efcff */
[----:B------:R-:W-:Y:S01]  /*3480*/  USEL UR20, UR6, 0x1, !UP0 ;  /* 0x0000000106147887 */ /* 0x000fe2000c000000 */
[----:B------:R-:W-:Y:S01]  /*3490*/  UMOV UR26, 0x0 ;  /* 0x00000000001a7882 */ /* 0x000fe20000000000 */
[----:B------:R-:W-:Y:S01]  /*34a0*/  UMOV UR27, 0x8200010 ;  /* 0x08200010001b7882 */ /* 0x000fe20000000000 */
[----:B------:R-:W-:Y:S01]  /*34b0*/  UMOV UR24, 0x0 ;  /* 0x0000000000187882 */ /* 0x000fe20000000000 */
[----:B------:R-:W-:Y:S01]  /*34c0*/  UMOV UR25, 0x8200010 ;  /* 0x0820001000197882 */ /* 0x000fe20000000000 */
[----:B------:R-:W-:Y:S01]  /*34d0*/  UMOV UR22, 0x0 ;  /* 0x0000000000167882 */ /* 0x000fe20000000000 */
[----:B------:R-:W-:Y:S01]  /*34e0*/  UMOV UR23, 0x8200010 ;  /* 0x0820001000177882 */ /* 0x000fe20000000000 */
[----:B-1----:R-:W-:Y:S02]  /*34f0*/  R2UR UR21, R2 ;  /* 0x00000000021572ca */ /* 0x002fe400000e0000 */
[----:B------:R-:W-:-:S13]  /*3500*/  CS2R R2, SRZ ;  /* 0x0000000000027805 */ /* 0x000fda000001ff00 */
.L_x_74:
[C---:B------:R-:W-:Y:S02]  /*3510*/  LEA R0, R8.reuse, UR7, 0x3 ;  /* 0x0000000708007c11 */ /* 0x040fe4000f8e18ff */
[----:B------:R-:W-:Y:S02]  /*3520*/  SHF.L.U32 R5, R3, 0x1f, RZ ;  /* 0x0000001f03057819 */ /* 0x000fe400000006ff */
[----:B------:R-:W-:Y:S02]  /*3530*/  LEA R4, R8, UR7, 0x4 ;  /* 0x0000000708047c11 */ /* 0x000fe4000f8e20ff */
[----:B------:R-:W1:Y:S02]  /*3540*/  SYNCS.PHASECHK.TRANS64.TRYWAIT P0, [R0+URZ+0x90], R5 ;  /* 0x00009005000075a7 */ /* 0x000e6400080011ff */
[----:B-1-34-:R-:W-:Y:S05]  /*3550*/  @!P0 BRA `(.L_x_67) ;  /* 0x0000005400f48947 */ /* 0x01afea0003800000 */
.L_x_167:
[----:B-1----:R-:W1:Y:S01]  /*3560*/  LDS.128 R4, [R4+0x120] ;  /* 0x0001200004047984 */ /* 0x002e620000000c00 */
[----:B------:R-:W-:Y:S02]  /*3570*/  VIADD R0, R0, 0xa0 ;  /* 0x000000a000007836 */ /* 0x000fe40000000000 */
[----:B------:R-:W-:Y:S01]  /*3580*/  VIADD R8, R8, 0x1 ;  /* 0x0000000108087836 */ /* 0x000fe20000000000 */
[----:B------:R-:W-:Y:S01]  /*3590*/  @!PT LDS RZ, [RZ] ;  /* 0x00000000fffff984 */ /* 0x000fe20000000800 */
[----:B------:R-:W-:Y:S01]  /*35a0*/  @!PT LDS RZ, [RZ] ;  /* 0x00000000fffff984 */ /* 0x000fe20000000800 */
[----:B------:R-:W-:Y:S01]  /*35b0*/  @!PT LDS RZ, [RZ] ;  /* 0x00000000fffff984 */ /* 0x000fe20000000800 */
[----:B------:R-:W-:Y:S01]  /*35c0*/  @!PT LDS RZ, [RZ] ;  /* 0x00000000fffff984 */ /* 0x000fe20000000800 */
[----:B------:R2:W-:Y:S06]  /*35d0*/  MEMBAR.ALL.CTA ;  /* 0x0000000000007992 */ /* 0x0005ec0000008000 */
[----:B--2---:R-:W2:Y:S01]  /*35e0*/  FENCE.VIEW.ASYNC.S ;  /* 0x00000000000073c6 */ /* 0x004ea20000000000 */
[----:B------:R-:W-:-:S04]  /*35f0*/  PRMT R0, RZ, 0x654, R0 ;  /* 0x00000654ff007816 */ /* 0x000fc80000000000 */
[----:B--2---:R2:W-:Y:S01]  /*3600*/  SYNCS.ARRIVE.TRANS64.RED.A1T0 RZ, [R0+URZ], RZ ;  /* 0x000000ff00ff79a7 */ /* 0x0045e200081004ff */
[----:B-1----:R-:W-:Y:S01]  /*3610*/  LOP3.LUT P1, RZ, R6, 0x1, RZ, 0xc0, !PT ;  /* 0x0000000106ff7812 */ /* 0x002fe2000782c0ff */
[----:B--2---:R-:W-:-:S12]  /*3620*/  BRA.U UP2, `(.L_x_68) ;  /* 0x0000000502087547 */ /* 0x004fd8000b800000 */
[----:B------:R-:W1:Y:S01]  /*3630*/  LDCU UR8, c[0x0][0x38c] ;  /* 0x00007180ff0877ac */ /* 0x000e620008000800 */
[----:B------:R-:W-:Y:S02]  /*3640*/  PLOP3.LUT P2, PT, PT, PT, PT, 0x80, 0x8 ;  /* 0x000000000008781c */ /* 0x000fe40003f4f070 */
[----:B------:R-:W-:Y:S01]  /*3650*/  SHF.L.U32 R5, R9, 0x1f, RZ ;  /* 0x0000001f09057819 */ /* 0x000fe200000006ff */
[----:B------:R-:W-:Y:S02]  /*3660*/  ULEA UR9, UR19, UR7, 0x3 ;  /* 0x0000000713097291 */ /* 0x000fe4000f8e18ff */
[----:B------:R-:W-:Y:S02]  /*3670*/  ULEA UR10, UR19, UR21, 0x6 ;  /* 0x00000015130a7291 */ /* 0x000fe4000f8e30ff */
[----:B-1----:R-:W-:-:S06]  /*3680*/  UISETP.GE.AND UP0, UPT, UR8, 0x1, UPT ;  /* 0x000000010800788c */ /* 0x002fcc000bf06270 */
[----:B------:R-:W-:-:S05]  /*3690*/  PLOP3.LUT P0, PT, PT, PT, UP0, 0x80, 0x8 ;  /* 0x000000000008781c */ /* 0x000fca0003f0f008 */
[----:B------:R-:W-:-:S08]  /*36a0*/  @UP0 ULEA UR8, UR18, UR7, 0x3 ;  /* 0x0000000712080291 */ /* 0x000fd0000f8e18ff */
[----:B------:R-:W-:-:S04]  /*36b0*/  @P0 SHF.L.U32 R0, R2, 0x1f, RZ ;  /* 0x0000001f02000819 */ /* 0x000fc800000006ff */
[----:B------:R1:W2:Y:S01]  /*36c0*/  @P0 SYNCS.PHASECHK.TRANS64.TRYWAIT P2, [UR8], R0 ;  /* 0x00000000ff0005a7 */ /* 0x0002a20008041108 */
[----:B------:R-:W3:Y:S02]  /*36d0*/  SYNCS.PHASECHK.TRANS64.TRYWAIT P0, [UR9+0xd0], R5 ;  /* 0x0000d005ff0075a7 */ /* 0x000ee40008001109 */
[----:B-123--:R-:W-:Y:S05]  /*36e0*/  @!P0 BRA `(.L_x_69) ;  /* 0x0000005400a48947 */ /* 0x00efea0003800000 */
.L_x_169:
[----:B------:R-:W-:Y:S01]  /*36f0*/  UMOV UR16, UR17 ;  /* 0x0000001100107c82 */ /* 0x000fe20008000000 */
[----:B------:R-:W-:Y:S05]  /*3700*/  BRA.U !UP0, `(.L_x_70) ;  /* 0x0000000108c07547 */ /* 0x000fea000b800000 */
[----:B------:R-:W-:Y:S02]  /*3710*/  UIADD3 UR16, UPT, UPT, UR20, UR17, URZ ;  /* 0x0000001114107290 */ /* 0x000fe4000fffe0ff */
[----:B------:R-:W-:Y:S01]  /*3720*/  UPLOP3.LUT UP3, UPT, UPT, UPT, UPT, 0x40, 0x4 ;  /* 0x000000000004789c */ /* 0x000fe20003f6e870 */
[----:B------:R-:W-:Y:S01]  /*3730*/  UMOV UR15, UR6 ;  /* 0x00000006000f7c82 */ /* 0x000fe20008000000 */
[----:B------:R-:W-:-:S09]  /*3740*/  UMOV UR46, UR18 ;  /* 0x00000012002e7c82 */ /* 0x000fd20008000000 */
.L_x_73:
[----:B--2---:R-:W-:Y:S01]  /*3750*/  ULEA UR8, UR46, UR7, 0x3 ;  /* 0x000000072e087291 */ /* 0x004fe2000f8e18ff */
[----:B---3--:R-:W-:Y:S11]  /*3760*/  @P2 BRA `(.L_x_71) ;  /* 0x00000000000c2947 */ /* 0x008ff60003800000 */
[----:B-1----:R-:W-:Y:S04]  /*3770*/  SHF.L.U32 R5, R2, 0x1f, RZ ;  /* 0x0000001f02057819 */ /* 0x002fe800000006ff */
[----:B------:R-:W1:Y:S02]  /*3780*/  SYNCS.PHASECHK.TRANS64.TRYWAIT P0, [UR8], R5 ;  /* 0x00000005ff0075a7 */ /* 0x000e640008001108 */
[----:B-1----:R-:W-:Y:S05]  /*3790*/  @!P0 BRA `(.L_x_72) ;  /* 0x0000005400908947 */ /* 0x002fea0003800000 */
.L_x_71:
[----:B------:R-:W-:Y:S01]  /*37a0*/  UISETP.NE.AND UP0, UPT, UR15, 0x1, UPT ;  /* 0x000000010f00788c */ /* 0x000fe2000bf05270 */
[----:B------:R-:W-:Y:S01]  /*37b0*/  PLOP3.LUT P2, PT, PT, PT, PT, 0x80, 0x8 ;  /* 0x000000000008781c */ /* 0x000fe20003f4f070 */
[----:B------:R-:W-:Y:S02]  /*37c0*/  UIADD3 UR18, UPT, UPT, UR46, 0x1, URZ ;  /* 0x000000012e127890 */ /* 0x000fe4000fffe0ff */
[----:B------:R-:W-:Y:S02]  /*37d0*/  ULEA UR32, UR46, UR14, 0x9 ;  /* 0x0000000e2e207291 */ /* 0x000fe4000f8e48ff */
[----:B------:R-:W-:Y:S01]  /*37e0*/  UISETP.NE.AND UP1, UPT, UR18, 0x4, UPT ;  /* 0x000000041200788c */ /* 0x000fe2000bf25270 */
[----:B------:R-:W-:Y:S01]  /*37f0*/  PLOP3.LUT P0, PT, PT, PT, UP0, 0x80, 0x8 ;  /* 0x000000000008781c */ /* 0x000fe20003f0f008 */
[----:B------:R-:W-:Y:S02]  /*3800*/  UIADD3 UR44, UPT, UPT, UR32, 0x2, URZ ;  /* 0x00000002202c7890 */ /* 0x000fe4000fffe0ff */
[----:B------:R-:W-:Y:S02]  /*3810*/  USEL UR31, URZ, 0x1, UP1 ;  /* 0x00000001ff1f7887 */ /* 0x000fe40008800000 */
[----:B------:R-:W-:Y:S02]  /*3820*/  USEL UR18, UR18, URZ, UP1 ;  /* 0x000000ff12127287 */ /* 0x000fe40008800000 */
[----:B------:R-:W-:Y:S02]  /*3830*/  UIADD3 UR40, UPT, UPT, UR32, 0x4, URZ ;  /* 0x0000000420287890 */ /* 0x000fe4000fffe0ff */
[----:B------:R-:W-:Y:S01]  /*3840*/  @UP0 ULEA UR30, UR18, UR7, 0x3 ;  /* 0x00000007121e0291 */ /* 0x000fe2000f8e18ff */
[----:B------:R-:W-:Y:S01]  /*3850*/  LOP3.LUT R2, R2, UR31, RZ, 0x3c, !PT ;  /* 0x0000001f02027c12 */ /* 0x000fe2000f8e3cff */
[----:B------:R-:W-:Y:S02]  /*3860*/  UIADD3 UR36, UPT, UPT, UR32, 0x6, URZ ;  /* 0x0000000620247890 */ /* 0x000fe4000fffe0ff */
[----:B------:R-:W-:Y:S01]  /*3870*/  UIADD3 UR8, UPT, UPT, UR8, 0x20, URZ ;  /* 0x0000002008087890 */ /* 0x000fe2000fffe0ff */
[----:B-1----:R-:W-:Y:S01]  /*3880*/  @P0 SHF.L.U32 R0, R2, 0x1f, RZ ;  /* 0x0000001f02000819 */ /* 0x002fe200000006ff */
[----:B------:R-:W-:Y:S02]  /*3890*/  UIADD3 UR17, UPT, UPT, UR17, 0x1, URZ ;  /* 0x0000000111117890 */ /* 0x000fe4000fffe0ff */
[----:B------:R-:W-:Y:S01]  /*38a0*/  UIADD3 UR15, UPT, UPT, UR15, -0x1, URZ ;  /* 0xffffffff0f0f7890 */ /* 0x000fe2000fffe0ff */
[----:B------:R2:W3:Y:S01]  /*38b0*/  @P0 SYNCS.PHASECHK.TRANS64.TRYWAIT P2, [UR30], R0 ;  /* 0x00000000ff0005a7 */ /* 0x0004e2000804111e */
[----:B------:R-:W-:Y:S02]  /*38c0*/  ULEA UR30, UR46, UR13, 0x9 ;  /* 0x0000000d2e1e7291 */ /* 0x000fe4000f8e48ff */
[----:B------:R-:W-:Y:S02]  /*38d0*/  UISETP.NE.AND UP0, UPT, UR17, UR16, UPT ;  /* 0x000000101100728c */ /* 0x000fe4000bf05270 */
[----:B------:R-:W-:Y:S02]  /*38e0*/  UIADD3 UR42, UPT, UPT, UR30, 0x2, URZ ;  /* 0x000000021e2a7890 */ /* 0x000fe4000fffe0ff */
[----:B------:R-:W-:Y:S02]  /*38f0*/  UIADD3 UR38, UPT, UPT, UR30, 0x4, URZ ;  /* 0x000000041e267890 */ /* 0x000fe4000fffe0ff */
[----:B------:R-:W-:Y:S01]  /*3900*/  UIADD3 UR34, UPT, UPT, UR30, 0x6, URZ ;  /* 0x000000061e227890 */ /* 0x000fe2000fffe0ff */
[----:B------:R-:W-:Y:S01]  /*3910*/  UMOV UR33, 0x40004040 ;  /* 0x4000404000217882 */ /* 0x000fe20000000000 */
[----:B------:R-:W-:Y:S01]  /*3920*/  UMOV UR31, 0x40004040 ;  /* 0x40004040001f7882 */ /* 0x000fe20000000000 */
[----:B------:R-:W-:Y:S01]  /*3930*/  UMOV UR45, 0x40004040 ;  /* 0x40004040002d7882 */ /* 0x000fe20000000000 */
[----:B------:R2:W-:Y:S01]  /*3940*/  UTCHMMA.2CTA gdesc[UR30], gdesc[UR32], tmem[UR10], tmem[UR28], idesc[UR29], UP3 ;  /* 0x00ff1c201e0075ea */ /* 0x0005e20009a0000a */
[----:B------:R-:W-:Y:S01]  /*3950*/  UPLOP3.LUT UP3, UPT, UPT, UPT, UPT, 0x80, 0x8 ;  /* 0x000000000008789c */ /* 0x000fe20003f6f070 */
[----:B------:R-:W-:Y:S01]  /*3960*/  UMOV UR43, 0x40004040 ;  /* 0x40004040002b7882 */ /* 0x000fe20000000000 */
[----:B------:R-:W-:Y:S01]  /*3970*/  UMOV UR41, 0x40004040 ;  /* 0x4000404000297882 */ /* 0x000fe20000000000 */
[----:B------:R2:W-:Y:S01]  /*3980*/  UTCHMMA.2CTA gdesc[UR42], gdesc[UR44], tmem[UR10], tmem[UR26], idesc[UR27], UPT ;  /* 0x00ff1a2c2a0075ea */ /* 0x0005e2000ba0000a */
[----:B------:R-:W-:Y:S01]  /*3990*/  UMOV UR39, 0x40004040 ;  /* 0x4000404000277882 */ /* 0x000fe20000000000 */
[----:B------:R-:W-:Y:S01]  /*39a0*/  UMOV UR37, 0x40004040 ;  /* 0x4000404000257882 */ /* 0x000fe20000000000 */
[----:B------:R-:W-:Y:S01]  /*39b0*/  UMOV UR35, 0x40004040 ;  /* 0x4000404000237882 */ /* 0x000fe20000000000 */
[----:B------:R2:W-:Y:S01]  /*39c0*/  UTCHMMA.2CTA gdesc[UR38], gdesc[UR40], tmem[UR10], tmem[UR24], idesc[UR25], UPT ;  /* 0x00ff1828260075ea */ /* 0x0005e2000ba0000a */
[----:B------:R2:W-:Y:S01]  /*39d0*/  UTCHMMA.2CTA gdesc[UR34], gdesc[UR36], tmem[UR10], tmem[UR22], idesc[UR23], UPT ;  /* 0x00ff1624220075ea */ /* 0x0005e2000ba0000a */
[----:B------:R2:W-:Y:S01]  /*39e0*/  UTCBAR.2CTA.MULTICAST [UR8], URZ, UR12 ;  /* 0x000000ff080073e9 */ /* 0x0005e2000820080c */
[----:B------:R-:W-:Y:S01]  /*39f0*/  UMOV UR46, UR18 ;  /* 0x00000012002e7c82 */ /* 0x000fe20008000000 */
[----:B------:R-:W-:Y:S05]  /*3a00*/  BRA.U UP0, `(.L_x_73) ;  /* 0xfffffffd00507547 */ /* 0x000fea000b83ffff */
.L_x_70:
[----:B------:R-:W-:Y:S01]  /*3a10*/  UIADD3 UR9, UPT, UPT, UR9, 0xb0, URZ ;  /* 0x000000b009097890 */ /* 0x000fe2000fffe0ff */
[----:B------:R-:W-:-:S08]  /*3a20*/  UMOV UR17, UR16 ;  /* 0x0000001000117c82 */ /* 0x000fd00008000000 */
[----:B------:R4:W-:Y:S01]  /*3a30*/  UTCBAR.2CTA.MULTICAST [UR9], URZ, UR11 ;  /* 0x000000ff090073e9 */ /* 0x0009e2000820080b */
[----:B------:R-:W-:Y:S02]  /*3a40*/  NOP ;  /* 0x0000000000007918 */ /* 0x000fe40000000000 */
.L_x_68:
[----:B------:R-:W-:Y:S01]  /*3a50*/  UIADD3 UR19, UPT, UPT, UR19, 0x1, URZ ;  /* 0x0000000113137890 */ /* 0x000fe2000fffe0ff */
[----:B------:R-:W-:-:S03]  /*3a60*/  ISETP.NE.AND P0, PT, R8, 0x2, PT ;  /* 0x000000020800780c */ /* 0x000fc60003f05270 */
[----:B------:R-:W-:Y:S01]  /*3a70*/  UISETP.NE.AND UP0, UPT, UR19, 0x4, UPT ;  /* 0x000000041300788c */ /* 0x000fe2000bf05270 */
[----:B-12---:R-:W-:Y:S02]  /*3a80*/  SEL R0, RZ, 0x1, P0 ;  /* 0x00000001ff007807 */ /* 0x006fe40000000000 */
[----:B------:R-:W-:Y:S01]  /*3a90*/  SEL R8, R8, RZ, P0 ;  /* 0x000000ff08087207 */ /* 0x000fe20000000000 */
[----:B------:R-:W-:Y:S01]  /*3aa0*/  USEL UR8, URZ, 0x1, UP0 ;  /* 0x00000001ff087887 */ /* 0x000fe20008000000 */
[----:B------:R-:W-:Y:S01]  /*3ab0*/  LOP3.LUT R3, R3, R0, RZ, 0x3c, !PT ;  /* 0x0000000003037212 */ /* 0x000fe200078e3cff */
[----:B------:R-:W-:-:S04]  /*3ac0*/  USEL UR19, UR19, URZ, UP0 ;  /* 0x000000ff13137287 */ /* 0x000fc80008000000 */
[----:B------:R-:W-:Y:S01]  /*3ad0*/  LOP3.LUT R9, R9, UR8, RZ, 0x3c, !PT ;  /* 0x0000000809097c12 */ /* 0x000fe2000f8e3cff */
[----:B------:R-:W-:Y:S07]  /*3ae0*/  @P1 BRA `(.L_x_74) ;  /* 0xfffffff800881947 */ /* 0x000fee000383ffff */
[----:B------:R-:W1:Y:S01]  /*3af0*/  S2UR UR6, SR_CgaCtaId ;  /* 0x00000000000679c3 */ /* 0x000e620000008800 */
[----:B------:R-:W-:Y:S01]  /*3b00*/  ELECT P0, URZ, PT ;  /* 0x0000000000ff782f */ /* 0x000fe20003800000 */
[----:B------:R-:W-:Y:S01]  /*3b10*/  HFMA2 R0, -RZ, RZ, 0, 5.9604644775390625e-08 ;  /* 0x00000001ff007431 */ /* 0x000fe200000001ff */
[----:B------:R-:W-:-:S05]  /*3b20*/  UMOV UR8, 0x40 ;  /* 0x0000004000087882 */ /* 0x000fca0000000000 */
[----:B------:R-:W-:Y:S01]  /*3b30*/  UVIRTCOUNT.DEALLOC.SMPOOL 0x80 ;  /* 0x000000800000784c */ /* 0x000fe20000000000 */
[----:B------:R-:W-:Y:S02]  /*3b40*/  UISETP.NE.AND UP0, UPT, UR5, URZ, UPT ;  /* 0x000000ff0500728c */ /* 0x000fe4000bf05270 */
[----:B-1----:R-:W-:-:S09]  /*3b50*/  ULEA UR6, UR6, UR8, 0x18 ;  /* 0x0000000806067291 */ /* 0x002fd2000f8ec0ff */
[----:B------:R1:W-:Y:S01]  /*3b60*/  @P0 STS.U8 [UR6+0x1c], R0 ;  /* 0x00001c00ff000988 */ /* 0x0003e20008000006 */
[----:B------:R-:W-:Y:S05]  /*3b70*/  BRA.U UP0, `(.L_x_75) ;  /* 0x0000000100a07547 */ /* 0x000fea000b800000 */
[----:B------:R-:W-:Y:S01]  /*3b80*/  UIADD3 UR5, UPT, UPT, UR7, 0xd0, URZ ;  /* 0x000000d007057890 */ /* 0x000fe2000fffe0ff */
[----:B------:R-:W-:-:S03]  /*3b90*/  SHF.L.U32 R3, R9, 0x1f, RZ ;  /* 0x0000001f09037819 */ /* 0x000fc600000006ff */
[----:B------:R-:W-:-:S09]  /*3ba0*/  ULEA UR8, UR19, UR5, 0x3 ;  /* 0x0000000513087291 */ /* 0x000fd2000f8e18ff */
[----:B------:R-:W2:Y:S02]  /*3bb0*/  SYNCS.PHASECHK.TRANS64.TRYWAIT P0, [UR8], R3 ;  /* 0x00000003ff0075a7 */ /* 0x000ea40008001108 */
[----:B--2---:R-:W-:Y:S05]  /*3bc0*/  @!P0 BRA `(.L_x_76) ;  /* 0x00000050009c8947 */ /* 0x004fea0003800000 */
.L_x_172:
[----:B----4-:R-:W-:-:S04]  /*3bd0*/  UIADD3 UR9, UPT, UPT, UR19, 0x1, URZ ;  /* 0x0000000113097890 */ /* 0x010fc8000fffe0ff */
        /* <DEDUP_REMOVED lines=8> */
.L_x_174:
        /* <DEDUP_REMOVED lines=9> */
.L_x_176:
[----:B------:R-:W-:-:S04]  /*3cf0*/  UIADD3 UR9, UPT, UPT, UR9, 0x1, URZ ;  /* 0x0000000109097890 */ /* 0x000fc8000fffe0ff */
[----:B------:R-:W-:-:S04]  /*3d00*/  UISETP.NE.AND UP1, UPT, UR9, 0x4, UPT ;  /* 0x000000040900788c */ /* 0x000fc8000bf25270 */
[----:B------:R-:W-:Y:S02]  /*3d10*/  USEL UR8, URZ, 0x1, UP1 ;  /* 0x00000001ff087887 */ /* 0x000fe40008800000 */
[----:B------:R-:W-:-:S04]  /*3d20*/  USEL UR9, UR9, URZ, UP1 ;  /* 0x000000ff09097287 */ /* 0x000fc80008800000 */
[----:B------:R-:W-:Y:S01]  /*3d30*/  ULEA UR9, UR9, UR5, 0x3 ;  /* 0x0000000509097291 */ /* 0x000fe2000f8e18ff */
[----:B-1----:R-:W-:-:S04]  /*3d40*/  LOP3.LUT R3, R2, UR8, RZ, 0x3c, !PT ;  /* 0x0000000802037c12 */ /* 0x002fc8000f8e3cff */
[----:B------:R-:W-:Y:S01]  /*3d50*/  SHF.L.U32 R3, R3, 0x1f, RZ ;  /* 0x0000001f03037819 */ /* 0x000fe200000006ff */
[----:B------:R-:W-:-:S04]  /*3d60*/  IMAD.U32 R0, RZ, RZ, UR9 ;  /* 0x00000009ff007e24 */ /* 0x000fc8000f8e00ff */
[----:B------:R1:W2:Y:S03]  /*3d70*/  SYNCS.PHASECHK.TRANS64.TRYWAIT P0, [R0+URZ], R3 ;  /* 0x00000003000075a7 */ /* 0x0002a600080011ff */
[----:B--2---:R-:W-:Y:S05]  /*3d80*/  @!P0 NANOSLEEP.SYNCS 0x989680 ;  /* 0x009896800000895d */ /* 0x004fea0003900000 */
[----:B------:R-:W2:Y:S02]  /*3d90*/  @!P0 SYNCS.PHASECHK.TRANS64 P0, [R0+URZ], R3 ;  /* 0x00000003000085a7 */ /* 0x000ea400080010ff */
[----:B--2---:R-:W-:Y:S05]  /*3da0*/  @P0 BRA `(.L_x_79) ;  /* 0x0000000000200947 */ /* 0x004fea0003800000 */
.L_x_80:
[----:B--2---:R2:W4:Y:S02]  /*3db0*/  SYNCS.PHASECHK.TRANS64.TRYWAIT P0, [R0+URZ], R3 ;  /* 0x00000003000075a7 */ /* 0x00452400080011ff */
[----:B----4-:R-:W-:Y:S05]  /*3dc0*/  @!P0 NANOSLEEP.SYNCS 0x989680 ;  /* 0x009896800000895d */ /* 0x010fea0003900000 */
[----:B------:R-:W4:Y:S02]  /*3dd0*/  @!P0 SYNCS.PHASECHK.TRANS64 P0, [R0+URZ], R3 ;  /* 0x00000003000085a7 */ /* 0x000f2400080010ff */
[----:B----4-:R-:W-:Y:S05]  /*3de0*/  @!P0 BRA `(.L_x_80) ;  /* 0xfffffffc00f08947 */ /* 0x010fea000383ffff */
[----:B------:R-:W-:Y:S05]  /*3df0*/  BRA `(.L_x_79) ;  /* 0x00000000000c7947 */ /* 0x000fea0003800000 */
.L_x_75:
[----:B------:R-:W-:-:S04]  /*3e00*/  UIADD3 UR5, UPT, UPT, UR7, 0x110, URZ ;  /* 0x0000011007057890 */ /* 0x000fc8000fffe0ff */
[----:B------:R-:W-:-:S09]  /*3e10*/  UPRMT UR5, UR4, 0x654, UR5 ;  /* 0x0000065404057896 */ /* 0x000fd20008000005 */
[----:B------:R-:W-:Y:S03]  /*3e20*/  SYNCS.ARRIVE.TRANS64.RED.A1T0 RZ, [UR5], RZ ;  /* 0x000000ffffff79a7 */ /* 0x000fe60008100405 */
.L_x_79:
[----:B-12---:R-:W-:Y:S01]  /*3e30*/  SHF.L.U32 R3, RZ, 0x1f, RZ ;  /* 0x0000001fff037819 */ /* 0x006fe200000006ff */
[----:B------:R-:W-:Y:S01]  /*3e40*/  UIADD3 UR5, UPT, UPT, UR7, 0x110, URZ ;  /* 0x0000011007057890 */ /* 0x000fe2000fffe0ff */
[----:B------:R-:W-:Y:S02]  /*3e50*/  PLOP3.LUT P0, PT, PT, PT, UP0, 0x80, 0x8 ;  /* 0x000000000008781c */ /* 0x000fe40003f0f008 */
[----:B------:R-:W1:Y:S02]  /*3e60*/  SYNCS.PHASECHK.TRANS64.TRYWAIT P1, [UR7+0x110], R3 ;  /* 0x00011003ff0075a7 */ /* 0x000e640008021107 */
[----:B-1----:R-:W-:Y:S09]  /*3e70*/  @!P1 BRA `(.L_x_81) ;  /* 0x0000005000389947 */ /* 0x002ff20003800000 */
.L_x_178:
[----:B------:R-:W-:Y:S01]  /*3e80*/  @!UP0 UPRMT UR5, UR4, 0x654, UR5 ;  /* 0x0000065404058896 */ /* 0x000fe20008000005 */
[----:B------:R-:W-:Y:S02]  /*3e90*/  UMOV UR8, 0xffff ;  /* 0x0000ffff00087882 */ /* 0x000fe40000000000 */
[----:B------:R-:W-:-:S06]  /*3ea0*/  UMOV UR4, 0x1 ;  /* 0x0000000100047882 */ /* 0x000fcc0000000000 */
[----:B------:R-:W-:Y:S01]  /*3eb0*/  @!P0 SYNCS.ARRIVE.TRANS64.RED.A1T0 RZ, [UR5], RZ ;  /* 0x000000ffffff89a7 */ /* 0x000fe20008100405 */
[----:B------:R-:W-:Y:S01]  /*3ec0*/  NOP ;  /* 0x0000000000007918 */ /* 0x000fe20000000000 */
[----:B-1----:R-:W1:Y:S01]  /*3ed0*/  LDS R0, [UR6+0x14] ;  /* 0x00001406ff007984 */ /* 0x002e620008000800 */
[----:B------:R-:W-:-:S04]  /*3ee0*/  ULOP3.LUT UR5, UR21, 0xffff, URZ, 0xc0, !UPT ;  /* 0x0000ffff15057892 */ /* 0x000fc8000f8ec0ff */
[----:B------:R-:W-:-:S04]  /*3ef0*/  USHF.R.U32.HI UR5, URZ, 0x5, UR5 ;  /* 0x00000005ff057899 */ /* 0x000fc80008011605 */
[----:B------:R-:W-:Y:S02]  /*3f00*/  USHF.L.U32 UR8, UR8, UR5, URZ ;  /* 0x0000000508087299 */ /* 0x000fe400080006ff */
[----:B------:R-:W-:-:S04]  /*3f10*/  USHF.L.U32 UR4, UR4, UR5, URZ ;  /* 0x0000000504047299 */ /* 0x000fc800080006ff */
[----:B-1----:R-:W-:-:S04]  /*3f20*/  LOP3.LUT R0, R0, UR8, RZ, 0xc0, !PT ;  /* 0x0000000800007c12 */ /* 0x002fc8000f8ec0ff */
[----:B------:R-:W-:-:S13]  /*3f30*/  ISETP.NE.AND P0, PT, R0, UR8, PT ;  /* 0x0000000800007c0c */ /* 0x000fda000bf05270 */
[----:B------:R-:W-:Y:S05]  /*3f40*/  @P0 BRA `(.L_x_82) ;  /* 0x0000000000580947 */ /* 0x000fea0003800000 */
[----:B------:R-:W1:Y:S02]  /*3f50*/  LDS R0, [UR6+0x18] ;  /* 0x00001806ff007984 */ /* 0x000e640008000800 */
[----:B-1----:R-:W-:-:S04]  /*3f60*/  LOP3.LUT R0, R0, UR4, RZ, 0xc0, !PT ;  /* 0x0000000400007c12 */ /* 0x002fc8000f8ec0ff */
[----:B------:R-:W-:-:S13]  /*3f70*/  ISETP.NE.AND P0, PT, R0, UR4, PT ;  /* 0x0000000400007c0c */ /* 0x000fda000bf05270 */
[----:B------:R-:W-:Y:S05]  /*3f80*/  @P0 BRA `(.L_x_83) ;  /* 0x00000000003c0947 */ /* 0x000fea0003800000 */
[----:B------:R-:W1:Y:S01]  /*3f90*/  S2R R2, SR_LANEID ;  /* 0x0000000000027919 */ /* 0x000e620000000000 */
[----:B------:R-:W-:Y:S01]  /*3fa0*/  ULOP3.LUT UR8, URZ, UR8, URZ, 0x33, !UPT ;  /* 0x00000008ff087292 */ /* 0x000fe2000f8e33ff */
[----:B------:R-:W-:Y:S01]  /*3fb0*/  LOP3.LUT R4, RZ, UR4, RZ, 0x33, !PT ;  /* 0x00000004ff047c12 */ /* 0x000fe2000f8e33ff */
[----:B------:R-:W-:Y:S02]  /*3fc0*/  VOTEU.ANY UR7, UPT, PT ;  /* 0x0000000000077886 */ /* 0x000fe400038e0100 */
[----:B------:R-:W-:Y:S01]  /*3fd0*/  UFLO.U32 UR7, UR7 ;  /* 0x00000007000772bd */ /* 0x000fe200080e0000 */
[----:B------:R-:W2:Y:S01]  /*3fe0*/  REDUX UR4, R4 ;  /* 0x00000000040473c4 */ /* 0x000ea20000000000 */
[----:B------:R-:W-:-:S06]  /*3ff0*/  IMAD.U32 R0, RZ, RZ, UR8 ;  /* 0x00000008ff007e24 */ /* 0x000fcc000f8e00ff */
[----:B------:R1:W-:Y:S01]  /*4000*/  UTCATOMSWS.AND URZ, UR8 ;  /* 0x0000000800ff79e3 */ /* 0x0003e20008000000 */
[----:B------:R-:W3:Y:S01]  /*4010*/  REDUX UR5, R0 ;  /* 0x00000000000573c4 */ /* 0x000ee20000000000 */
[----:B-1----:R-:W-:Y:S01]  /*4020*/  ISETP.EQ.U32.AND P0, PT, R2, UR7, PT ;  /* 0x0000000702007c0c */ /* 0x002fe2000bf02070 */
[----:B--2---:R-:W-:Y:S01]  /*4030*/  IMAD.U32 R2, RZ, RZ, UR4 ;  /* 0x00000004ff027e24 */ /* 0x004fe2000f8e00ff */
[----:B---3--:R-:W-:-:S11]  /*4040*/  MOV R3, UR5 ;  /* 0x0000000500037c02 */ /* 0x008fd60008000f00 */
[----:B------:R1:W-:Y:S04]  /*4050*/  @P0 ATOMS.AND RZ, [UR6+0x14], R3 ;  /* 0x00001403ffff098c */ /* 0x0003e8000a800006 */
[----:B------:R1:W-:Y:S01]  /*4060*/  @P0 ATOMS.AND RZ, [UR6+0x18], R2 ;  /* 0x00001802ffff098c */ /* 0x0003e2000a800006 */
[----:B------:R-:W-:Y:S05]  /*4070*/  BRA `(.L_x_84) ;  /* 0x0000000000147947 */ /* 0x000fea0003800000 */
.L_x_83:
[----:B------:R-:W-:Y:S02]  /*4080*/  MOV R2, 0x40a0 ;  /* 0x000040a000027802 */ /* 0x000fe40000000f00 */
[----:B---345:R-:W-:Y:S05]  /*4090*/  CALL.REL.NOINC `($__internal_0_$__cuda_sm10x_tcgen05_guardrail_trap_col_being_dealloced_not_returned_by_alloc) ;  /* 0x0000005400187944 */ /* 0x038fea0003c00000 */
[----:B------:R-:W-:Y:S05]  /*40a0*/  BRA `(.L_x_84) ;  /* 0x0000000000087947 */ /* 0x000fea0003800000 */
.L_x_82:
[----:B------:R-:W-:Y:S02]  /*40b0*/  MOV R2, 0x40d0 ;  /* 0x000040d000027802 */ /* 0x000fe40000000f00 */
[----:B---345:R-:W-:Y:S05]  /*40c0*/  CALL.REL.NOINC `($__internal_2_$__cuda_sm10x_tcgen05_guardrail_trap_unallocated_columns_being_dealloced) ;  /* 0x0000005400247944 */ /* 0x038fea0003c00000 */
.L_x_84:
[----:B------:R-:W-:Y:S01]  /*40d0*/  NOP ;  /* 0x0000000000007918 */ /* 0x000fe20000000000 */
[----:B----4-:R-:W-:Y:S05]  /*40e0*/  EXIT ;  /* 0x000000000000794d */ /* 0x010fea0003800000 */
.L_x_55:
[----:B------:R-:W-:-:S09]  /*40f0*/  UISETP.NE.OR UP5, UPT, UR10, 0x3, !UP5 ;  /* 0x000000030a00788c */ /* 0x000fd2000efa5670 */
[----:B------:R-:W-:Y:S05]  /*4100*/  BRA.U UP5, `(.L_x_85) ;  /* 0x0000001105787547 */ /* 0x000fea000b800000 */
[----:B------:R-:W1:Y:S01]  /*4110*/  LDC R0, c[0x0][0xb30] ;  /* 0x0002cc00ff007b82 */ /* 0x000e620000000800 */
[----:B------:R-:W2:Y:S01]  /*4120*/  LDCU.64 UR8, c[0x0][0x888] ;  /* 0x00011100ff0877ac */ /* 0x000ea20008000a00 */
[----:B------:R-:W-:Y:S02]  /*4130*/  HFMA2 R25, -RZ, RZ, 0, 0 ;  /* 0x00000000ff197431 */ /* 0x000fe400000001ff */
[----:B-----5:R-:W-:Y:S01]  /*4140*/  IMAD.MOV.U32 R32, RZ, RZ, 0x1 ;  /* 0x00000001ff207424 */ /* 0x020fe200078e00ff */
[----:B------:R-:W-:Y:S01]  /*4150*/  MOV R23, 0x1000 ;  /* 0x0000100000177802 */ /* 0x000fe20000000f00 */
[----:B------:R-:W3:Y:S01]  /*4160*/  LDCU.64 UR4, c[0x0][0x890] ;  /* 0x00011200ff0477ac */ /* 0x000ee20008000a00 */
[----:B------:R-:W-:Y:S01]  /*4170*/  IMAD.MOV.U32 R27, RZ, RZ, RZ ;  /* 0x000000ffff1b7224 */ /* 0x000fe200078e00ff */
[----:B------:R-:W4:Y:S01]  /*4180*/  LDC R19, c[0x0][0x370] ;  /* 0x0000dc00ff137b82 */ /* 0x000f220000000800 */
[----:B------:R-:W-:Y:S01]  /*4190*/  UMOV UR7, 0x400 ;  /* 0x0000040000077882 */ /* 0x000fe20000000000 */
[----:B------:R-:W-:-:S02]  /*41a0*/  UPLOP3.LUT UP1, UPT, UPT, UPT, UPT, 0x40, 0x4 ;  /* 0x000000000004789c */ /* 0x000fc40003f2e870 */
[----:B------:R-:W-:-:S04]  /*41b0*/  ULEA UR7, UR37, UR7, 0x18 ;  /* 0x0000000725077291 */ /* 0x000fc8000f8ec0ff */
[----:B------:R-:W4:Y:S01]  /*41c0*/  LDC R2, c[0x0][0xb0c] ;  /* 0x0002c300ff027b82 */ /* 0x000f220000000800 */
[----:B------:R-:W-:Y:S02]  /*41d0*/  UIADD3 UR13, UPT, UPT, UR7, 0x58, URZ ;  /* 0x00000058070d7890 */ /* 0x000fe4000fffe0ff */
[----:B--2---:R-:W-:Y:S02]  /*41e0*/  UISETP.NE.U32.AND UP3, UPT, UR8, URZ, UPT ;  /* 0x000000ff0800728c */ /* 0x004fe4000bf65070 */
[----:B------:R-:W-:Y:S02]  /*41f0*/  UIADD3 UR41, UPT, UPT, UR7, 0x40, URZ ;  /* 0x0000004007297890 */ /* 0x000fe4000fffe0ff */
[----:B---3--:R-:W-:Y:S01]  /*4200*/  UISETP.NE.U32.AND UP4, UPT, UR4, URZ, UPT ;  /* 0x000000ff0400728c */ /* 0x008fe2000bf85070 */
[----:B------:R-:W2:Y:S01]  /*4210*/  LDC R18, c[0x0][0xb20] ;  /* 0x0002c800ff127b82 */ /* 0x000ea20000000800 */
[----:B-1----:R-:W-:Y:S01]  /*4220*/  ISETP.NE.AND P1, PT, R0, 0x1, PT ;  /* 0x000000010000780c */ /* 0x002fe20003f25270 */
[----:B------:R-:W-:-:S02]  /*4230*/  UISETP.NE.AND.EX UP3, UPT, UR9, URZ, UPT, UP3 ;  /* 0x000000ff0900728c */ /* 0x000fc4000bf65330 */
[----:B------:R-:W-:Y:S02]  /*4240*/  UIADD3 UR33, UPT, UPT, UR7, 0x48, URZ ;  /* 0x0000004807217890 */ /* 0x000fe4000fffe0ff */
[----:B------:R-:W-:Y:S02]  /*4250*/  UIADD3 UR25, UPT, UPT, UR7, 0x50, URZ ;  /* 0x0000005007197890 */ /* 0x000fe4000fffe0ff */
[----:B------:R-:W1:Y:S01]  /*4260*/  LDC.64 R36, c[0x0][0x348] ;  /* 0x0000d200ff247b82 */ /* 0x000e620000000a00 */
[----:B------:R-:W-:Y:S02]  /*4270*/  UPRMT UR13, UR37, 0x654, UR13 ;  /* 0x00000654250d7896 */ /* 0x000fe4000800000d */
[----:B------:R-:W-:-:S05]  /*4280*/  UISETP.NE.AND.EX UP4, UPT, UR5, URZ, UPT, UP4 ;  /* 0x000000ff0500728c */ /* 0x000fca000bf85340 */
[----:B------:R-:W3:Y:S08]  /*4290*/  LDC.64 R16, c[0x0][0xb10] ;  /* 0x0002c400ff107b82 */ /* 0x000ef00000000a00 */
[----:B------:R-:W1:Y:S08]  /*42a0*/  LDC.64 R6, c[0x0][0xb18] ;  /* 0x0002c600ff067b82 */ /* 0x000e700000000a00 */
[----:B------:R-:W1:Y:S08]  /*42b0*/  LDC.64 R4, c[0x0][0xb28] ;  /* 0x0002ca00ff047b82 */ /* 0x000e700000000a00 */
[----:B--2-4-:R-:W1:Y:S02]  /*42c0*/  LDC R22, c[0x0][0x374] ;  /* 0x0000dd00ff167b82 */ /* 0x014e640000000800 */
.L_x_96:
[----:B------:R-:W-:Y:S02]  /*42d0*/  LEA R0, R27, UR7, 0x3 ;  /* 0x000000071b007c11 */ /* 0x000fe4000f8e18ff */
[----:B------:R-:W-:Y:S02]  /*42e0*/  SHF.L.U32 R3, R25, 0x1f, RZ ;  /* 0x0000001f19037819 */ /* 0x000fe400000006ff */
[----:B------:R-:W-:Y:S02]  /*42f0*/  LEA R28, R27, UR7, 0x4 ;  /* 0x000000071b1c7c11 */ /* 0x000fe4000f8e20ff */
[----:B--2---:R-:W2:Y:S02]  /*4300*/  SYNCS.PHASECHK.TRANS64.TRYWAIT P0, [R0+URZ+0x90], R3 ;  /* 0x00009003000075a7 */ /* 0x004ea400080011ff */
[----:B--2---:R-:W-:Y:S05]  /*4310*/  @!P0 BRA `(.L_x_86) ;  /* 0x0000004c00288947 */ /* 0x004fea0003800000 */
.L_x_179:
[----:B------:R-:W-:Y:S01]  /*4320*/  ISETP.GE.AND P0, PT, R26, 0x1, PT ;  /* 0x000000011a00780c */ /* 0x000fe20003f06270 */
[----:B------:R-:W4:Y:S01]  /*4330*/  LDS.128 R28, [R28+0x120] ;  /* 0x000120001c1c7984 */ /* 0x000f220000000c00 */
[----:B--2---:R-:W-:Y:S01]  /*4340*/  VIADD R0, R0, 0xa0 ;  /* 0x000000a000007836 */ /* 0x004fe20000000000 */
[----:B------:R-:W-:Y:S01]  /*4350*/  @!PT LDS RZ, [RZ] ;  /* 0x00000000fffff984 */ /* 0x000fe20000000800 */
[----:B------:R-:W-:Y:S01]  /*4360*/  @!PT LDS RZ, [RZ] ;  /* 0x00000000fffff984 */ /* 0x000fe20000000800 */
[----:B------:R-:W-:Y:S01]  /*4370*/  @!PT LDS RZ, [RZ] ;  /* 0x00000000fffff984 */ /* 0x000fe20000000800 */
[----:B------:R-:W-:Y:S01]  /*4380*/  @!PT LDS RZ, [RZ] ;  /* 0x00000000fffff984 */ /* 0x000fe20000000800 */
[----:B------:R2:W-:Y:S06]  /*4390*/  MEMBAR.ALL.CTA ;  /* 0x0000000000007992 */ /* 0x0005ec0000008000 */
[----:B--2---:R-:W2:Y:S01]  /*43a0*/  FENCE.VIEW.ASYNC.S ;  /* 0x00000000000073c6 */ /* 0x004ea20000000000 */
[----:B------:R-:W-:Y:S04]  /*43b0*/  PRMT R0, RZ, 0x654, R0 ;  /* 0x00000654ff007816 */ /* 0x000fe80000000000 */
[----:B--2---:R2:W-:Y:S01]  /*43c0*/  SYNCS.ARRIVE.TRANS64.RED.A1T0 RZ, [R0+URZ], RZ ;  /* 0x000000ff00ff79a7 */ /* 0x0045e200081004ff */
[----:B----4-:R-:W-:Y:S11]  /*43d0*/  LOP3.LUT P3, RZ, R30, 0x1, RZ, 0xc0, !PT ;  /* 0x000000011eff7812 */ /* 0x010ff6000786c0ff */
[----:B------:R-:W-:Y:S02]  /*43e0*/  @!UPT UIADD3 URZ, UPT, UPT, URZ, URZ, URZ ;  /* 0x000000fffffff290 */ /* 0x000fe4000fffe0ff */
[----:B------:R-:W-:Y:S02]  /*43f0*/  @P3 MOV R13, R28 ;  /* 0x0000001c000d3202 */ /* 0x000fe40000000f00 */
[----:B------:R-:W-:Y:S01]  /*4400*/  @P3 LOP3.LUT R8, R29, 0xffff, RZ, 0xc0, !PT ;  /* 0x0000ffff1d083812 */ /* 0x000fe200078ec0ff */
[----:B--2---:R-:W-:Y:S06]  /*4410*/  @!P0 BRA `(.L_x_87) ;  /* 0x0000000000a48947 */ /* 0x004fec0003800000 */
[----:B-1----:R-:W-:Y:S01]  /*4420*/  IMAD.HI.U32 R33, R22, R7, RZ ;  /* 0x0000000716217227 */ /* 0x002fe200078e00ff */
[----:B------:R-:W-:Y:S02]  /*4430*/  ISETP.NE.AND P0, PT, R6, 0x1, PT ;  /* 0x000000010600780c */ /* 0x000fe40003f05270 */
[----:B------:R-:W-:Y:S01]  /*4440*/  ISETP.NE.AND P2, PT, R26, 0x1, PT ;  /* 0x000000011a00780c */ /* 0x000fe20003f45270 */
[----:B---3--:R-:W-:Y:S01]  /*4450*/  IMAD.HI.U32 R34, R19, R16, RZ ;  /* 0x0000001013227227 */ /* 0x008fe200078e00ff */
[----:B------:R-:W-:Y:S02]  /*4460*/  SHF.R.U32.HI R33, RZ, R18, R33 ;  /* 0x00000012ff217219 */ /* 0x000fe40000011621 */
[----:B------:R-:W-:Y:S01]  /*4470*/  ISETP.NE.AND P4, PT, R2, 0x1, PT ;  /* 0x000000010200780c */ /* 0x000fe20003f85270 */
[----:B------:R-:W-:Y:S01]  /*4480*/  IMAD.HI.U32 R38, R13, R16, RZ ;  /* 0x000000100d267227 */ /* 0x000fe200078e00ff */
[----:B------:R-:W-:Y:S02]  /*4490*/  SHF.R.U32.HI R34, RZ, R17, R34 ;  /* 0x00000011ff227219 */ /* 0x000fe40000011622 */
[----:B------:R-:W-:Y:S01]  /*44a0*/  SEL R3, R22, R33, !P0 ;  /* 0x0000002116037207 */ /* 0x000fe20004000000 */
[C---:B------:R-:W-:Y:S01]  /*44b0*/  IMAD.HI.U32 R33, R8.reuse, R7, RZ ;  /* 0x0000000708217227 */ /* 0x040fe200078e00ff */
[----:B------:R-:W-:Y:S02]  /*44c0*/  SEL R11, R19, R34, !P4 ;  /* 0x00000022130b7207 */ /* 0x000fe40006000000 */
[----:B------:R-:W-:Y:S01]  /*44d0*/  SHF.R.U32.HI R38, RZ, R17, R38 ;  /* 0x00000011ff267219 */ /* 0x000fe20000011626 */
[----:B------:R-:W-:Y:S01]  /*44e0*/  IMAD.HI.U32 R40, R3, R4, RZ ;  /* 0x0000000403287227 */ /* 0x000fe200078e00ff */
[----:B------:R-:W-:Y:S03]  /*44f0*/  SHF.R.U32.HI R33, RZ, R18, R33 ;  /* 0x00000012ff217219 */ /* 0x000fe60000011621 */
[----:B------:R-:W-:Y:S01]  /*4500*/  IMAD.HI.U32 R34, R11, R4, RZ ;  /* 0x000000040b227227 */ /* 0x000fe200078e00ff */
[----:B------:R-:W-:Y:S02]  /*4510*/  @P2 SHF.R.U32.HI R3, RZ, R5, R40 ;  /* 0x00000005ff032219 */ /* 0x000fe40000011628 */
[----:B------:R-:W-:Y:S02]  /*4520*/  SEL R9, R8, R33, !P0 ;  /* 0x0000002108097207 */ /* 0x000fe40004000000 */
[----:B------:R-:W-:Y:S01]  /*4530*/  @P2 SHF.R.U32.HI R11, RZ, R5, R34 ;  /* 0x00000005ff0b2219 */ /* 0x000fe20000011622 */
[C---:B------:R-:W-:Y:S01]  /*4540*/  IMAD R10, R26.reuse, R3, RZ ;  /* 0x000000031a0a7224 */ /* 0x040fe200078e02ff */
[----:B------:R-:W-:Y:S01]  /*4550*/  SEL R3, R13, R38, !P4 ;  /* 0x000000260d037207 */ /* 0x000fe20006000000 */
[C---:B------:R-:W-:Y:S03]  /*4560*/  IMAD.HI.U32 R14, R9.reuse, R4, RZ ;  /* 0x00000004090e7227 */ /* 0x040fe600078e00ff */
[----:B------:R-:W-:Y:S01]  /*4570*/  ISETP.GE.AND P0, PT, R9, R10, PT ;  /* 0x0000000a0900720c */ /* 0x000fe20003f06270 */
[C---:B------:R-:W-:Y:S01]  /*4580*/  IMAD R12, R26.reuse, R11, RZ ;  /* 0x0000000b1a0c7224 */ /* 0x040fe200078e02ff */
[-C--:B------:R-:W-:Y:S04]  /*4590*/  SHF.R.U32.HI R14, RZ, R5.reuse, R14 ;  /* 0x00000005ff0e7219 */ /* 0x080fe8000001160e */
[----:B------:R-:W-:Y:S02]  /*45a0*/  ISETP.GE.OR P0, PT, R3, R12, P0 ;  /* 0x0000000c0300720c */ /* 0x000fe40000706670 */
[----:B------:R-:W-:Y:S05]  /*45b0*/  SEL R15, R9, R14, !P2 ;  /* 0x0000000e090f7207 */ /* 0x000fea0005000000 */
[----:B------:R-:W-:Y:S04]  /*45c0*/  IMAD.MOV R14, RZ, RZ, -R15 ;  /* 0x000000ffff0e7224 */ /* 0x000fe800078e0a0f */
[----:B------:R-:W-:Y:S02]  /*45d0*/  IMAD R14, R26, R14, R9 ;  /* 0x0000000e1a0e7224 */ /* 0x000fe400078e0209 */
[C---:B------:R-:W-:Y:S05]  /*45e0*/  @!P0 IMAD.HI.U32 R10, R3.reuse, R4, RZ ;  /* 0x00000004030a8227 */ /* 0x040fea00078e00ff */
[----:B------:R-:W-:Y:S04]  /*45f0*/  @!P0 SHF.R.U32.HI R10, RZ, R5, R10 ;  /* 0x00000005ff0a8219 */ /* 0x000fe8000001160a */
[----:B------:R-:W-:Y:S01]  /*4600*/  @!P0 SEL R0, R3, R10, !P2 ;  /* 0x0000000a03008207 */ /* 0x000fe20005000000 */
[----:B------:R-:W-:Y:S03]  /*4610*/  IMAD.MOV R10, RZ, RZ, -R3 ;  /* 0x000000ffff0a7224 */ /* 0x000fe600078e0a03 */
[----:B------:R-:W-:Y:S01]  /*4620*/  @!P0 IADD3 R15, PT, PT, R15, -R0, RZ ;  /* 0x800000000f0f8210 */ /* 0x000fe20007ffe0ff */
[----:B------:R-:W-:Y:S01]  /*4630*/  @!P0 IMAD R0, R11, R14, R0 ;  /* 0x0000000e0b008224 */ /* 0x000fe200078e0200 */
[----:B------:R-:W-:Y:S01]  /*4640*/  IADD3 R11, PT, PT, -R9, RZ, RZ ;  /* 0x000000ff090b7210 */ /* 0x000fe20007ffe1ff */
[----:B------:R-:W-:Y:S02]  /*4650*/  IMAD R13, R2, R10, R13 ;  /* 0x0000000a020d7224 */ /* 0x000fe400078e020d */
[----:B------:R-:W-:Y:S02]  /*4660*/  @!P0 IMAD R9, R15, R26, R3 ;  /* 0x0000001a0f098224 */ /* 0x000fe400078e0203 */
[----:B------:R-:W-:Y:S02]  /*4670*/  @!P0 IMAD.MOV.U32 R3, RZ, RZ, R0 ;  /* 0x000000ffff038224 */ /* 0x000fe400078e0000 */
[----:B------:R-:W-:Y:S02]  /*4680*/  IMAD R8, R6, R11, R8 ;  /* 0x0000000b06087224 */ /* 0x000fe400078e0208 */
[----:B------:R-:W-:Y:S02]  /*4690*/  IMAD R13, R3, R2, R13 ;  /* 0x00000002030d7224 */ /* 0x000fe400078e020d */
[----:B------:R-:W-:Y:S02]  /*46a0*/  IMAD R8, R9, R6, R8 ;  /* 0x0000000609087224 */ /* 0x000fe400078e0208 */
.L_x_87:
[----:B------:R-:W-:Y:S05]  /*46b0*/  BRA.U UP1, `(.L_x_88) ;  /* 0x0000000101107547 */ /* 0x000fea000b800000 */
[----:B------:R-:W-:Y:S04]  /*46c0*/  MOV R0, UR6 ;  /* 0x0000000600007c02 */ /* 0x000fe80008000f00 */
[----:B------:R-:W-:Y:S04]  /*46d0*/  SHF.L.U32 R3, R0, 0x1f, RZ ;  /* 0x0000001f00037819 */ /* 0x000fe800000006ff */
[----:B------:R-:W2:Y:S02]  /*46e0*/  SYNCS.PHASECHK.TRANS64.TRYWAIT P0, [UR7+0x88], R3 ;  /* 0x00008803ff0075a7 */ /* 0x000ea40008001107 */
[----:B--2---:R-:W-:Y:S05]  /*46f0*/  @!P0 BRA `(.L_x_89) ;  /* 0x0000004800448947 */ /* 0x004fea0003800000 */
.L_x_88:
[----:B------:R-:W-:Y:S02]  /*4700*/  R2UR UR42, R20 ;  /* 0x00000000142a72ca */ /* 0x000fe400000e0000 */
[----:B------:R-:W-:Y:S02]  /*4710*/  R2UR UR43, R21 ;  /* 0x00000000152b72ca */ /* 0x000fe400000e0000 */
[----:B------:R-:W-:Y:S02]  /*4720*/  ISETP.NE.U32.AND P2, PT, RZ, UR4, PT ;  /* 0x00000004ff007c0c */ /* 0x000fe4000bf45070 */
[----:B------:R-:W-:Y:S02]  /*4730*/  SHF.L.U32 R12, R32, 0x1f, RZ ;  /* 0x0000001f200c7819 */ /* 0x000fe400000006ff */
[----:B------:R-:W-:Y:S05]  /*4740*/  ISETP.NE.AND.EX P2, PT, RZ, UR5, PT, P2 ;  /* 0x00000005ff007c0c */ /* 0x000fea000bf45320 */
[----:B------:R-:W-:Y:S02]  /*4750*/  USHF.L.U32 UR42, UR42, 0x7, URZ ;  /* 0x000000072a2a7899 */ /* 0x000fe400080006ff */
[----:B------:R-:W-:Y:S01]  /*4760*/  USHF.L.U32 UR43, UR43, 0x6, URZ ;  /* 0x000000062b2b7899 */ /* 0x000fe200080006ff */
[----:B------:R-:W-:Y:S11]  /*4770*/  BRA.U !UP4, `(.L_x_90) ;  /* 0x000000010c347547 */ /* 0x000ff6000b800000 */
[----:B------:R-:W-:Y:S01]  /*4780*/  UPLOP3.LUT UP0, UPT, UPT, UPT, UP3, 0x80, 0x8 ;  /* 0x000000000008789c */ /* 0x000fe20003f0f030 */
[----:B--2---:R-:W-:Y:S02]  /*4790*/  HFMA2 R0, -RZ, RZ, 0, 5.9604644775390625e-08 ;  /* 0x00000001ff007431 */ /* 0x004fe400000001ff */
[----:B------:R-:W-:Y:S03]  /*47a0*/  IMAD.MOV.U32 R59, RZ, RZ, 0x1 ;  /* 0x00000001ff3b7424 */ /* 0x000fe600078e00ff */
[----:B------:R-:W-:Y:S05]  /*47b0*/  PLOP3.LUT P0, PT, PT, PT, UP0, 0x80, 0x8 ;  /* 0x000000000008781c */ /* 0x000fea0003f0f008 */
[----:B------:R-:W2:Y:S01]  /*47c0*/  @UP0 LDCU.64 UR10, c[0x0][0x888] ;  /* 0x00011100ff0a07ac */ /* 0x000ea20008000a00 */
[----:B------:R-:W-:Y:S07]  /*47d0*/  @UP0 UIMAD UR8, UR36, UR4, URZ ;  /* 0x00000004240802a4 */ /* 0x000fee000f8e02ff */
[----:B------:R-:W-:Y:S01]  /*47e0*/  @!P0 PRMT R59, R0, 0x7610, R59 ;  /* 0x00007610003b8816 */ /* 0x000fe2000000003b */
[----:B--2---:R-:W-:Y:S03]  /*47f0*/  @UP0 UIMAD.WIDE UR10, UR8, 0x4, UR10 ;  /* 0x00000004080a08a5 */ /* 0x004fe6000f8e020a */
[----:B------:R-:W2:Y:S03]  /*4800*/  @!UP0 LDCU UR8, c[0x0][0x880] ;  /* 0x00011000ff0887ac */ /* 0x000ea60008000800 */
[----:B------:R-:W-:Y:S01]  /*4810*/  IMAD.U32 R10, RZ, RZ, UR10 ;  /* 0x0000000aff0a7e24 */ /* 0x000fe2000f8e00ff */
[----:B------:R-:W-:Y:S05]  /*4820*/  MOV R11, UR11 ;  /* 0x0000000b000b7c02 */ /* 0x000fea0008000f00 */
[----:B------:R4:W5:Y:S02]  /*4830*/  @P0 LDG.E R35, desc[UR46][R10.64] ;  /* 0x0000002e0a230981 */ /* 0x000964000c1e1900 */
[----:B--2-4-:R-:W-:Y:S07]  /*4840*/  @!P0 IMAD.U32 R35, RZ, RZ, UR8 ;  /* 0x00000008ff238e24 */ /* 0x014fee000f8e00ff */
.L_x_90:
[----:B-----5:R-:W-:Y:S01]  /*4850*/  @!P2 FSETP.EQ.AND P0, PT, R35, RZ, PT ;  /* 0x000000ff2300a20b */ /* 0x020fe20003f02000 */
[----:B------:R-:W-:Y:S01]  /*4860*/  @!UPT UIADD3 URZ, UPT, UPT, URZ, URZ, URZ ;  /* 0x000000fffffff290 */ /* 0x000fe2000fffe0ff */
[----:B------:R-:W-:Y:S11]  /*4870*/  @!P2 BRA `(.L_x_91) ;  /* 0x000000000014a947 */ /* 0x000ff60003800000 */
[----:B------:R-:W-:Y:S02]  /*4880*/  LOP3.LUT P2, RZ, R59, 0xff, RZ, 0xc0, !PT ;  /* 0x000000ff3bff7812 */ /* 0x000fe4000784c0ff */
[----:B------:R-:W-:Y:S04]  /*4890*/  PLOP3.LUT P0, PT, PT, PT, UP0, 0x80, 0x8 ;  /* 0x000000000008781c */ /* 0x000fe80003f0f008 */
[----:B------:R-:W-:Y:S07]  /*48a0*/  PLOP3.LUT P0, PT, P0, PT, PT, 0x8, 0x80 ;  /* 0x000000000080781c */ /* 0x000fee000070e170 */
[----:B------:R-:W-:Y:S11]  /*48b0*/  @P2 FSETP.EQ.AND P0, PT, R35, RZ, PT ;  /* 0x000000ff2300220b */ /* 0x000ff60003f02000 */
[----:B------:R-:W-:Y:S02]  /*48c0*/  @!UPT UIADD3 URZ, UPT, UPT, URZ, URZ, URZ ;  /* 0x000000fffffff290 */ /* 0x000fe4000fffe0ff */
.L_x_91:
[----:B------:R-:W4:Y:S01]  /*48d0*/  SYNCS.PHASECHK.TRANS64.TRYWAIT P2, [UR7+0x60], R12 ;  /* 0x0000600cff0075a7 */ /* 0x000f220008041107 */
[----:B------:R-:W-:Y:S04]  /*48e0*/  ELECT P4, URZ, PT ;  /* 0x0000000000ff782f */ /* 0x000fe80003880000 */
[----:B------:R-:W-:Y:S11]  /*48f0*/  PLOP3.LUT P4, PT, P0, P4, PT, 0xf2, 0x2f ;  /* 0x00000000002f781c */ /* 0x000ff60000789e72 */
[----:B------:R-:W-:Y:S02]  /*4900*/  @!UPT UIADD3 URZ, UPT, UPT, URZ, URZ, URZ ;  /* 0x000000fffffff290 */ /* 0x000fe4000fffe0ff */
[----:B-1----:R-:W-:Y:S05]  /*4910*/  @!P4 IADD3 R9, P0, PT, R36, 0x580, RZ ;  /* 0x000005802409c810 */ /* 0x002fea0007f1e0ff */
[----:B--2---:R-:W-:Y:S01]  /*4920*/  @!P4 IMAD.X R0, RZ, RZ, R37, P0 ;  /* 0x000000ffff00c224 */ /* 0x004fe200000e0625 */
[----:B----4-:R-:W-:Y:S07]  /*4930*/  @!P2 BRA `(.L_x_92) ;  /* 0x0000004400cca947 */ /* 0x010fee0003800000 */
.L_x_182:
[----:B------:R-:W-:Y:S01]  /*4940*/  @!P4 R2UR UR9, R9 ;  /* 0x000000000909c2ca */ /* 0x000fe200000e0000 */
[----:B------:R-:W-:Y:S01]  /*4950*/  VOTEU.ALL UP1, P4 ;  /* 0x0000000000ff7886 */ /* 0x000fe20002020000 */
[----:B------:R-:W-:Y:S01]  /*4960*/  @!P4 R2UR UR8, R0 ;  /* 0x000000000008c2ca */ /* 0x000fe200000e0000 */
[----:B------:R-:W-:Y:S01]  /*4970*/  VOTEU.ALL UP2, P4 ;  /* 0x0000000000ff7886 */ /* 0x000fe20002040000 */
[----:B------:R-:W-:Y:S01]  /*4980*/  UMOV UR16, 0x0 ;  /* 0x0000000000107882 */ /* 0x000fe20000000000 */
[----:B------:R-:W-:Y:S01]  /*4990*/  UMOV UR17, 0x10000000 ;  /* 0x1000000000117882 */ /* 0x000fe20000000000 */
[----:B------:R-:W-:Y:S01]  /*49a0*/  @!UP1 UIADD3 UR40, UPT, UPT, UR7, 0x200, URZ ;  /* 0x0000020007289890 */ /* 0x000fe2000fffe0ff */
[----:B------:R-:W-:Y:S01]  /*49b0*/  @!P4 IMAD.MOV.U32 R0, RZ, RZ, 0x1000 ;  /* 0x00001000ff00c424 */ /* 0x000fe200078e00ff */
[----:B------:R-:W-:Y:S01]  /*49c0*/  UMOV UR44, UR36 ;  /* 0x00000024002c7c82 */ /* 0x000fe20008000000 */
[----:B------:R-:W-:Y:S01]  /*49d0*/  @!UP1 UIADD3 UR10, UPT, UPT, UR42, 0x40, URZ ;  /* 0x000000402a0a9890 */ /* 0x000fe2000fffe0ff */
[----:B------:R-:W-:Y:S01]  /*49e0*/  @!P4 IADD3 R9, P0, PT, R36, 0x580, RZ ;  /* 0x000005802409c810 */ /* 0x000fe20007f1e0ff */
[----:B------:R-:W-:Y:S01]  /*49f0*/  UMOV UR11, UR43 ;  /* 0x0000002b000b7c82 */ /* 0x000fe20008000000 */
[----:B------:R-:W-:Y:S01]  /*4a00*/  UMOV UR12, UR36 ;  /* 0x00000024000c7c82 */ /* 0x000fe20008000000 */
[----:B------:R-:W-:Y:S01]  /*4a10*/  IMAD.U32 R10, RZ, RZ, UR9 ;  /* 0x00000009ff0a7e24 */ /* 0x000fe2000f8e00ff */
[----:B------:R-:W-:Y:S01]  /*4a20*/  UMOV UR9, UR41 ;  /* 0x0000002900097c82 */ /* 0x000fe20008000000 */
[----:B------:R-:W-:Y:S01]  /*4a30*/  IMAD.U32 R11, RZ, RZ, UR8 ;  /* 0x00000008ff0b7e24 */ /* 0x000fe2000f8e00ff */
[----:B------:R-:W-:Y:S02]  /*4a40*/  @!UP1 UIADD3 UR8, UPT, UPT, UR7, 0xa00, URZ ;  /* 0x00000a0007089890 */ /* 0x000fe4000fffe0ff */
[----:B------:R-:W-:Y:S01]  /*4a50*/  @!P4 R2UR UR18, R10 ;  /* 0x000000000a12c2ca */ /* 0x000fe200000e0000 */
[----:B------:R-:W-:Y:S01]  /*4a60*/  VOTEU.ALL UP1, P4 ;  /* 0x0000000000ff7886 */ /* 0x000fe20002020000 */
[----:B------:R-:W-:Y:S01]  /*4a70*/  @!P4 R2UR UR19, R11 ;  /* 0x000000000b13c2ca */ /* 0x000fe200000e0000 */
[----:B------:R-:W-:Y:S11]  /*4a80*/  UPRMT UR14, UR37, 0x654, UR41 ;  /* 0x00000654250e7896 */ /* 0x000ff60008000029 */
[----:B------:R-:W-:Y:S01]  /*4a90*/  @!UPT UIADD3 URZ, UPT, UPT, URZ, URZ, URZ ;  /* 0x000000fffffff290 */ /* 0x000fe2000fffe0ff */
[----:B------:R2:W-:Y:S01]  /*4aa0*/  @!UP2 UTMALDG.3D [UR40], [UR18], desc[UR16] ;  /* 0x000010281200a5b4 */ /* 0x0005e20008011000 */
[----:B------:R2:W-:Y:S01]  /*4ab0*/  @!UP1 UTMALDG.3D [UR8], [UR18], desc[UR16] ;  /* 0x00001008120095b4 */ /* 0x0005e20008011000 */
[----:B------:R4:W-:Y:S01]  /*4ac0*/  @!P4 SYNCS.ARRIVE.TRANS64.RED.A0TR RZ, [UR7+0x40], R0 ;  /* 0x00004000ffffc9a7 */ /* 0x0009e20008300407 */
[----:B------:R-:W-:Y:S01]  /*4ad0*/  SYNCS.ARRIVE.TRANS64.RED.A1T0 RZ, [UR14], RZ ;  /* 0x000000ffffff79a7 */ /* 0x000fe2000810040e */
[----:B----4-:R-:W-:Y:S01]  /*4ae0*/  @!P4 IMAD.X R0, RZ, RZ, R37, P0 ;  /* 0x000000ffff00c224 */ /* 0x010fe200000e0625 */
[----:B------:R-:W4:Y:S02]  /*4af0*/  SYNCS.PHASECHK.TRANS64.TRYWAIT P2, [UR7+0x68], R12 ;  /* 0x0000680cff0075a7 */ /* 0x000f240008041107 */
[----:B--2-4-:R-:W-:Y:S05]  /*4b00*/  @!P2 BRA `(.L_x_93) ;  /* 0x000000440070a947 */ /* 0x014fea0003800000 */
.L_x_184:
        /* <DEDUP_REMOVED lines=8> */
[----:B------:R-:W-:Y:S01]  /*4b90*/  @!UP1 UIADD3 UR32, UPT, UPT, UR7, 0x1200, URZ ;  /* 0x0000120007209890 */ /* 0x000fe2000fffe0ff */
[----:B------:R-:W-:Y:S01]  /*4ba0*/  @!P4 IADD3 R21, P0, PT, R36, 0x580, RZ ;  /* 0x000005802415c810 */ /* 0x000fe20007f1e0ff */
[----:B------:R-:W-:Y:S01]  /*4bb0*/  UMOV UR35, UR43 ;  /* 0x0000002b00237c82 */ /* 0x000fe20008000000 */
[----:B------:R-:W-:Y:S02]  /*4bc0*/  @!UP1 UIADD3 UR10, UPT, UPT, UR42, 0x50, URZ ;  /* 0x000000502a0a9890 */ /* 0x000fe4000fffe0ff */
[----:B------:R-:W-:Y:S01]  /*4bd0*/  IMAD.U32 R10, RZ, RZ, UR9 ;  /* 0x00000009ff0a7e24 */ /* 0x000fe2000f8e00ff */
[----:B------:R-:W-:Y:S01]  /*4be0*/  UMOV UR9, UR33 ;  /* 0x0000002100097c82 */ /* 0x000fe20008000000 */
[----:B------:R-:W-:Y:S01]  /*4bf0*/  IMAD.U32 R11, RZ, RZ, UR8 ;  /* 0x00000008ff0b7e24 */ /* 0x000fe2000f8e00ff */
[----:B------:R-:W-:Y:S01]  /*4c00*/  @!UP1 UIADD3 UR8, UPT, UPT, UR7, 0x1a00, URZ ;  /* 0x00001a0007089890 */ /* 0x000fe2000fffe0ff */
[----:B------:R-:W-:Y:S01]  /*4c10*/  @!P4 IMAD.X R20, RZ, RZ, R37, P0 ;  /* 0x000000ffff14c224 */ /* 0x000fe200000e0625 */
[----:B------:R-:W-:Y:S01]  /*4c20*/  @!P4 R2UR UR18, R10 ;  /* 0x000000000a12c2ca */ /* 0x000fe200000e0000 */
[----:B------:R-:W-:Y:S01]  /*4c30*/  VOTEU.ALL UP1, P4 ;  /* 0x0000000000ff7886 */ /* 0x000fe20002020000 */
[----:B------:R-:W-:Y:S01]  /*4c40*/  @!P4 R2UR UR19, R11 ;  /* 0x000000000b13c2ca */ /* 0x000fe200000e0000 */
[----:B------:R-:W-:Y:S01]  /*4c50*/  UMOV UR11, UR43 ;  /* 0x0000002b000b7c82 */ /* 0x000fe20008000000 */
[----:B------:R-:W-:Y:S01]  /*4c60*/  UMOV UR12, UR36 ;  /* 0x00000024000c7c82 */ /* 0x000fe20008000000 */
[----:B------:R-:W-:Y:S10]  /*4c70*/  UPRMT UR14, UR37, 0x654, UR33 ;  /* 0x00000654250e7896 */ /* 0x000ff40008000021 */
[----:B------:R2:W-:Y:S01]  /*4c80*/  @!UP2 UTMALDG.3D [UR32], [UR18], desc[UR16] ;  /* 0x000010201200a5b4 */ /* 0x0005e20008011000 */
[----:B------:R2:W-:Y:S01]  /*4c90*/  @!UP1 UTMALDG.3D [UR8], [UR18], desc[UR16] ;  /* 0x00001008120095b4 */ /* 0x0005e20008011000 */
[----:B------:R2:W-:Y:S01]  /*4ca0*/  @!P4 SYNCS.ARRIVE.TRANS64.RED.A0TR RZ, [UR7+0x48], R0 ;  /* 0x00004800ffffc9a7 */ /* 0x0005e20008300407 */
[----:B------:R-:W-:Y:S01]  /*4cb0*/  SYNCS.ARRIVE.TRANS64.RED.A1T0 RZ, [UR14], RZ ;  /* 0x000000ffffff79a7 */ /* 0x000fe2000810040e */
[----:B------:R-:W4:Y:S02]  /*4cc0*/  SYNCS.PHASECHK.TRANS64.TRYWAIT P2, [UR7+0x70], R12 ;  /* 0x0000700cff0075a7 */ /* 0x000f240008041107 */
[----:B--2-4-:R-:W-:Y:S05]  /*4cd0*/  @!P2 BRA `(.L_x_94) ;  /* 0x000000440014a947 */ /* 0x014fea0003800000 */
.L_x_186:
[----:B------:R-:W2:Y:S01]  /*4ce0*/  LDC.64 R14, c[0x0][0xb10] ;  /* 0x0002c400ff0e7b82 */ /* 0x000ea20000000a00 */
[----:B------:R-:W-:Y:S01]  /*4cf0*/  @!P4 R2UR UR9, R21 ;  /* 0x000000001509c2ca */ /* 0x000fe200000e0000 */
[----:B------:R-:W-:Y:S01]  /*4d00*/  VOTEU.ALL UP1, P4 ;  /* 0x0000000000ff7886 */ /* 0x000fe20002020000 */
[----:B------:R-:W-:Y:S01]  /*4d10*/  @!P4 R2UR UR8, R20 ;  /* 0x000000001408c2ca */ /* 0x000fe200000e0000 */
[----:B------:R-:W-:Y:S01]  /*4d20*/  VOTEU.ALL UP2, P4 ;  /* 0x0000000000ff7886 */ /* 0x000fe20002040000 */
[----:B------:R-:W-:Y:S03]  /*4d30*/  UMOV UR16, 0x0 ;  /* 0x0000000000107882 */ /* 0x000fe60000000000 */
[----:B------:R-:W4:Y:S01]  /*4d40*/  LDC.64 R10, c[0x0][0xb18] ;  /* 0x0002c600ff0a7b82 */ /* 0x000f220000000a00 */
[----:B------:R-:W-:Y:S01]  /*4d50*/  @!UP1 UIADD3 UR26, UPT, UPT, UR42, 0x20, URZ ;  /* 0x000000202a1a9890 */ /* 0x000fe2000fffe0ff */
[----:B------:R-:W-:Y:S01]  /*4d60*/  @P3 SHF.R.U32.HI R24, RZ, 0x10, R29 ;  /* 0x00000010ff183819 */ /* 0x000fe2000001161d */
[----:B------:R-:W-:Y:S01]  /*4d70*/  @!UP1 UIADD3 UR24, UPT, UPT, UR7, 0x2200, URZ ;  /* 0x0000220007189890 */ /* 0x000fe2000fffe0ff */
[----:B------:R-:W-:Y:S01]  /*4d80*/  VIADD R27, R27, 0x1 ;  /* 0x000000011b1b7836 */ /* 0x000fe20000000000 */
[----:B------:R-:W-:Y:S03]  /*4d90*/  UMOV UR17, 0x10000000 ;  /* 0x1000000000117882 */ /* 0x000fe60000000000 */
[----:B------:R-:W5:Y:S01]  /*4da0*/  @!P1 LDC R0, c[0x0][0xb20] ;  /* 0x0002c800ff009b82 */ /* 0x000f620000000800 */
[----:B------:R-:W-:Y:S01]  /*4db0*/  UMOV UR27, UR43 ;  /* 0x0000002b001b7c82 */ /* 0x000fe20008000000 */
[----:B------:R-:W-:Y:S01]  /*4dc0*/  IMAD.U32 R20, RZ, RZ, UR9 ;  /* 0x00000009ff147e24 */ /* 0x000fe2000f8e00ff */
[----:B------:R-:W-:Y:S05]  /*4dd0*/  UMOV UR28, UR36 ;  /* 0x00000024001c7c82 */ /* 0x000fea0008000000 */
[----:B-1----:R-:W1:Y:S01]  /*4de0*/  @!P1 LDC R3, c[0x0][0xb0c] ;  /* 0x0002c300ff039b82 */ /* 0x002e620000000800 */
[----:B------:R-:W-:Y:S01]  /*4df0*/  IMAD.U32 R21, RZ, RZ, UR8 ;  /* 0x00000008ff157e24 */ /* 0x000fe2000f8e00ff */
[----:B------:R-:W-:Y:S01]  /*4e00*/  @!UP1 UIADD3 UR10, UPT, UPT, UR42, 0x60, URZ ;  /* 0x000000602a0a9890 */ /* 0x000fe2000fffe0ff */
[----:B------:R-:W-:Y:S01]  /*4e10*/  @!P4 R2UR UR18, R20 ;  /* 0x000000001412c2ca */ /* 0x000fe200000e0000 */
[----:B------:R-:W-:Y:S01]  /*4e20*/  @!UP1 UIADD3 UR8, UPT, UPT, UR7, 0x2a00, URZ ;  /* 0x00002a0007089890 */ /* 0x000fe2000fffe0ff */
[----:B------:R-:W-:Y:S01]  /*4e30*/  @!P4 IMAD.MOV.U32 R20, RZ, RZ, 0x1000 ;  /* 0x00001000ff14c424 */ /* 0x000fe200078e00ff */
[----:B------:R-:W-:Y:S01]  /*4e40*/  @!P4 R2UR UR19, R21 ;  /* 0x000000001513c2ca */ /* 0x000fe200000e0000 */
[----:B------:R-:W-:Y:S01]  /*4e50*/  VOTEU.ALL UP1, P4 ;  /* 0x0000000000ff7886 */ /* 0x000fe20002020000 */
[----:B------:R-:W-:Y:S01]  /*4e60*/  UMOV UR9, UR25 ;  /* 0x0000001900097c82 */ /* 0x000fe20008000000 */
[----:B------:R-:W-:Y:S01]  /*4e70*/  UMOV UR11, UR43 ;  /* 0x0000002b000b7c82 */ /* 0x000fe20008000000 */
[----:B------:R-:W-:Y:S01]  /*4e80*/  UMOV UR12, UR36 ;  /* 0x00000024000c7c82 */ /* 0x000fe20008000000 */
[----:B------:R-:W-:Y:S08]  /*4e90*/  UPRMT UR14, UR37, 0x654, UR25 ;  /* 0x00000654250e7896 */ /* 0x000ff00008000019 */
[----:B------:R1:W-:Y:S02]  /*4ea0*/  @!UP2 UTMALDG.3D [UR24], [UR18], desc[UR16] ;  /* 0x000010181200a5b4 */ /* 0x0003e40008011000 */
[----:B-1----:R-:W-:Y:S01]  /*4eb0*/  @!P1 ISETP.NE.AND P2, PT, R3, 0x1, PT ;  /* 0x000000010300980c */ /* 0x002fe20003f45270 */
[C---:B--2---:R-:W-:Y:S01]  /*4ec0*/  @!P1 IMAD.HI.U32 R14, R13.reuse, R14, RZ ;  /* 0x0000000e0d0e9227 */ /* 0x044fe200078e00ff */
[----:B----4-:R-:W-:Y:S01]  /*4ed0*/  @!P1 ISETP.NE.AND P0, PT, R10, 0x1, PT ;  /* 0x000000010a00980c */ /* 0x010fe20003f05270 */
[----:B------:R1:W-:Y:S01]  /*4ee0*/  @!UP1 UTMALDG.3D [UR8], [UR18], desc[UR16] ;  /* 0x00001008120095b4 */ /* 0x0003e20008011000 */
[----:B------:R1:W-:Y:S01]  /*4ef0*/  @!P4 SYNCS.ARRIVE.TRANS64.RED.A0TR RZ, [UR7+0x50], R20 ;  /* 0x00005014ffffc9a7 */ /* 0x0003e20008300407 */
[C---:B------:R-:W-:Y:S01]  /*4f00*/  @!P1 IMAD.HI.U32 R11, R8.reuse, R11, RZ ;  /* 0x0000000b080b9227 */ /* 0x040fe200078e00ff */
[----:B------:R-:W-:Y:S04]  /*4f10*/  @!P1 SHF.R.U32.HI R14, RZ, R15, R14 ;  /* 0x0000000fff0e9219 */ /* 0x000fe8000001160e */
[----:B-----5:R-:W-:Y:S02]  /*4f20*/  @!P1 SHF.R.U32.HI R9, RZ, R0, R11 ;  /* 0x00000000ff099219 */ /* 0x020fe4000001160b */
[----:B------:R-:W-:Y:S02]  /*4f30*/  @!P1 SEL R14, R13, R14, !P2 ;  /* 0x0000000e0d0e9207 */ /* 0x000fe40005000000 */
[----:B------:R-:W-:Y:S05]  /*4f40*/  @!P1 SEL R9, R8, R9, !P0 ;  /* 0x0000000908099207 */ /* 0x000fea0004000000 */
[----:B------:R-:W-:Y:S01]  /*4f50*/  @!P1 IMAD.IADD R0, R9, 0x1, -R14 ;  /* 0x0000000109009824 */ /* 0x000fe200078e0a0e */
[----:B------:R-:W-:Y:S01]  /*4f60*/  SYNCS.ARRIVE.TRANS64.RED.A1T0 RZ, [UR14], RZ ;  /* 0x000000ffffff79a7 */ /* 0x000fe2000810040e */
[----:B------:R-:W-:Y:S02]  /*4f70*/  @!P1 IMAD.IADD R9, R14, 0x1, -R9 ;  /* 0x000000010e099824 */ /* 0x000fe400078e0a09 */
[----:B------:R-:W-:Y:S02]  /*4f80*/  @!P1 IMAD R13, R0, R3, R13 ;  /* 0x00000003000d9224 */ /* 0x000fe400078e020d */
[----:B------:R-:W-:Y:S01]  /*4f90*/  @!P1 IMAD R8, R9, R10, R8 ;  /* 0x0000000a09089224 */ /* 0x000fe200078e0208 */
[----:B------:R-:W2:Y:S02]  /*4fa0*/  SYNCS.PHASECHK.TRANS64.TRYWAIT P5, [UR7+0x78], R12 ;  /* 0x0000780cff0075a7 */ /* 0x000ea400080a1107 */
[----:B-12---:R-:W-:Y:S05]  /*4fb0*/  @!P5 BRA `(.L_x_95) ;  /* 0x000000400074d947 */ /* 0x006fea0003800000 */
.L_x_188:
[----:B-1----:R-:W-:Y:S01]  /*4fc0*/  @!P4 IADD3 R3, P0, PT, R36, 0x580, RZ ;  /* 0x000005802403c810 */ /* 0x002fe20007f1e0ff */
[----:B------:R-:W-:Y:S01]  /*4fd0*/  VOTEU.ALL UP1, P4 ;  /* 0x0000000000ff7886 */ /* 0x000fe20002020000 */
[----:B------:R-:W-:Y:S01]  /*4fe0*/  VOTEU.ALL UP2, P4 ;  /* 0x0000000000ff7886 */ /* 0x000fe20002040000 */
[----:B------:R-:W-:Y:S01]  /*4ff0*/  UMOV UR14, 0x0 ;  /* 0x00000000000e7882 */ /* 0x000fe20000000000 */
[----:B------:R-:W-:Y:S01]  /*5000*/  @!P4 R2UR UR9, R3 ;  /* 0x000000000309c2ca */ /* 0x000fe200000e0000 */
[----:B------:R-:W-:Y:S01]  /*5010*/  @!P4 IMAD.X R0, RZ, RZ, R37, P0 ;  /* 0x000000ffff00c224 */ /* 0x000fe200000e0625 */
[----:B------:R-:W-:Y:S01]  /*5020*/  @!UP1 UIADD3 UR17, UPT, UPT, UR7, 0x58, URZ ;  /* 0x0000005807119890 */ /* 0x000fe2000fffe0ff */
[----:B------:R-:W-:Y:S01]  /*5030*/  ISETP.NE.AND P0, PT, R27, 0x2, PT ;  /* 0x000000021b00780c */ /* 0x000fe20003f05270 */
[----:B------:R-:W-:Y:S01]  /*5040*/  @!UP1 UIADD3 UR18, UPT, UPT, UR42, 0x30, URZ ;  /* 0x000000302a129890 */ /* 0x000fe2000fffe0ff */
[----:B------:R-:W-:Y:S01]  /*5050*/  LOP3.LUT R32, R32, 0x1, RZ, 0x3c, !PT ;  /* 0x0000000120207812 */ /* 0x000fe200078e3cff */
[----:B------:R-:W-:Y:S01]  /*5060*/  @!UP1 UIADD3 UR16, UPT, UPT, UR7, 0x3200, URZ ;  /* 0x0000320007109890 */ /* 0x000fe2000fffe0ff */
[----:B------:R-:W-:Y:S01]  /*5070*/  @!P4 R2UR UR8, R0 ;  /* 0x000000000008c2ca */ /* 0x000fe200000e0000 */
[----:B------:R-:W-:Y:S01]  /*5080*/  UMOV UR15, 0x10000000 ;  /* 0x10000000000f7882 */ /* 0x000fe20000000000 */
[----:B------:R-:W-:Y:S01]  /*5090*/  UMOV UR19, UR43 ;  /* 0x0000002b00137c82 */ /* 0x000fe20008000000 */
[----:B------:R-:W-:Y:S01]  /*50a0*/  UMOV UR20, UR36 ;  /* 0x0000002400147c82 */ /* 0x000fe20008000000 */
[----:B------:R-:W-:Y:S01]  /*50b0*/  @!UP1 UIADD3 UR10, UPT, UPT, UR42, 0x70, URZ ;  /* 0x000000702a0a9890 */ /* 0x000fe2000fffe0ff */
[----:B------:R-:W-:Y:S01]  /*50c0*/  SEL R0, RZ, 0x1, P0 ;  /* 0x00000001ff007807 */ /* 0x000fe20000000000 */
[----:B------:R-:W-:Y:S01]  /*50d0*/  IMAD.U32 R10, RZ, RZ, UR9 ;  /* 0x00000009ff0a7e24 */ /* 0x000fe2000f8e00ff */
[----:B------:R-:W-:Y:S01]  /*50e0*/  UMOV UR11, UR43 ;  /* 0x0000002b000b7c82 */ /* 0x000fe20008000000 */
[----:B------:R-:W-:Y:S01]  /*50f0*/  UMOV UR12, UR36 ;  /* 0x00000024000c7c82 */ /* 0x000fe20008000000 */
[----:B------:R-:W-:Y:S01]  /*5100*/  UMOV UR9, UR17 ;  /* 0x0000001100097c82 */ /* 0x000fe20008000000 */
[----:B------:R-:W-:Y:S01]  /*5110*/  @P3 R2UR UR36, R24 ;  /* 0x00000000182432ca */ /* 0x000fe200000e0000 */
[----:B------:R-:W-:Y:S01]  /*5120*/  IMAD.IADD R20, R8, 0x1, R58 ;  /* 0x0000000108147824 */ /* 0x000fe200078e023a */
[----:B------:R-:W-:Y:S01]  /*5130*/  @!P4 R2UR UR22, R10 ;  /* 0x000000000a16c2ca */ /* 0x000fe200000e0000 */
[----:B------:R-:W-:Y:S01]  /*5140*/  IMAD.U32 R11, RZ, RZ, UR8 ;  /* 0x00000008ff0b7e24 */ /* 0x000fe2000f8e00ff */
[----:B------:R-:W-:Y:S01]  /*5150*/  @!UP1 UIADD3 UR8, UPT, UPT, UR7, 0x3a00, URZ ;  /* 0x00003a0007089890 */ /* 0x000fe2000fffe0ff */
[----:B------:R-:W-:Y:S01]  /*5160*/  LOP3.LUT R25, R25, R0, RZ, 0x3c, !PT ;  /* 0x0000000019197212 */ /* 0x000fe200078e3cff */
[----:B------:R-:W-:Y:S01]  /*5170*/  VOTEU.ALL UP1, P4 ;  /* 0x0000000000ff7886 */ /* 0x000fe20002020000 */
[----:B------:R-:W-:Y:S01]  /*5180*/  IMAD.IADD R21, R13, 0x1, R60 ;  /* 0x000000010d157824 */ /* 0x000fe200078e023c */
[----:B------:R-:W-:Y:S02]  /*5190*/  @!P4 R2UR UR23, R11 ;  /* 0x000000000b17c2ca */ /* 0x000fe400000e0000 */
[----:B------:R-:W-:Y:S11]  /*51a0*/  SEL R27, R27, RZ, P0 ;  /* 0x000000ff1b1b7207 */ /* 0x000ff60000000000 */
[----:B------:R2:W-:Y:S01]  /*51b0*/  @!UP2 UTMALDG.3D [UR16], [UR22], desc[UR14] ;  /* 0x00000e101600a5b4 */ /* 0x0005e20008011000 */
[----:B------:R2:W-:Y:S01]  /*51c0*/  @!UP1 UTMALDG.3D [UR8], [UR22], desc[UR14] ;  /* 0x00000e08160095b4 */ /* 0x0005e20008011000 */
[----:B------:R2:W-:Y:S01]  /*51d0*/  @!P4 SYNCS.ARRIVE.TRANS64.RED.A0TR RZ, [UR7+0x58], R23 ;  /* 0x00005817ffffc9a7 */ /* 0x0005e20008300407 */
[----:B------:R-:W-:Y:S01]  /*51e0*/  UPLOP3.LUT UP1, UPT, UPT, UPT, UPT, 0x80, 0x8 ;  /* 0x000000000008789c */ /* 0x000fe20003f2f070 */
[----:B------:R-:W-:Y:S01]  /*51f0*/  SYNCS.ARRIVE.TRANS64.RED.A1T0 RZ, [UR13], RZ ;  /* 0x000000ffffff79a7 */ /* 0x000fe2000810040d */
[----:B------:R-:W-:Y:S09]  /*5200*/  @P3 BRA `(.L_x_96) ;  /* 0xfffffff000303947 */ /* 0x000ff2000383ffff */
[----:B------:R-:W-:-:S04]  /*5210*/  SHF.L.U32 R3, R32, 0x1f, RZ ;  /* 0x0000001f20037819 */ /* 0x000fc800000006ff */
[----:B------:R-:W1:Y:S02]  /*5220*/  SYNCS.PHASECHK.TRANS64.TRYWAIT P0, [UR7+0x60], R3 ;  /* 0x00006003ff0075a7 */ /* 0x000e640008001107 */
[----:B-1----:R-:W-:Y:S05]  /*5230*/  @!P0 BRA `(.L_x_97) ;  /* 0x0000003c00ec8947 */ /* 0x002fea0003800000 */
.L_x_190:
[----:B------:R-:W4:Y:S02]  /*5240*/  SYNCS.PHASECHK.TRANS64.TRYWAIT P0, [UR7+0x68], R3 ;  /* 0x00006803ff0075a7 */ /* 0x000f240008001107 */
[----:B----4-:R-:W-:Y:S05]  /*5250*/  @!P0 BRA `(.L_x_98) ;  /* 0x0000003c00fc8947 */ /* 0x010fea0003800000 */
.L_x_192:
[----:B------:R-:W4:Y:S02]  /*5260*/  SYNCS.PHASECHK.TRANS64.TRYWAIT P0, [UR7+0x70], R3 ;  /* 0x00007003ff0075a7 */ /* 0x000f240008001107 */
[----:B----4-:R-:W-:Y:S05]  /*5270*/  @!P0 BRA `(.L_x_99) ;  /* 0x00000040000c8947 */ /* 0x010fea0003800000 */
.L_x_194:
[----:B-1----:R-:W-:-:S07]  /*5280*/  MOV R0, UR7 ;  /* 0x0000000700007c02 */ /* 0x002fce0008000f00 */
.L_x_100:
[----:B-1----:R-:W-:-:S04]  /*5290*/  SHF.L.U32 R3, R32, 0x1f, RZ ;  /* 0x0000001f20037819 */ /* 0x002fc800000006ff */
[----:B------:R1:W4:Y:S03]  /*52a0*/  SYNCS.PHASECHK.TRANS64.TRYWAIT P0, [R0+URZ+0x78], R3 ;  /* 0x00007803000075a7 */ /* 0x00032600080011ff */
[----:B----4-:R-:W-:Y:S05]  /*52b0*/  @!P0 NANOSLEEP.SYNCS 0x989680 ;  /* 0x009896800000895d */ /* 0x010fea0003900000 */
[----:B------:R-:W4:Y:S02]  /*52c0*/  @!P0 SYNCS.PHASECHK.TRANS64 P0, [R0+URZ+0x78], R3 ;  /* 0x00007803000085a7 */ /* 0x000f2400080010ff */
[----:B--2-4-:R-:W-:Y:S05]  /*52d0*/  @P0 EXIT ;  /* 0x000000000000094d */ /* 0x014fea0003800000 */
[----:B------:R-:W-:Y:S05]  /*52e0*/  BRA `(.L_x_100) ;  /* 0xfffffffc00e87947 */ /* 0x000fea000383ffff */
.L_x_85:
[----:B------:R-:W-:-:S06]  /*52f0*/  UISETP.GE.AND UP1, UPT, UR10, 0x4, UPT ;  /* 0x000000040a00788c */ /* 0x000fcc000bf26270 */
[----:B------:R-:W-:-:S13]  /*5300*/  PLOP3.LUT P0, PT, PT, PT, UP1, 0x80, 0x8 ;  /* 0x000000000008781c */ /* 0x000fda0003f0f018 */
[----:B------:R-:W-:Y:S05]  /*5310*/  @!P0 EXIT ;  /* 0x000000000000894d */ /* 0x000fea0003800000 */
[----:B------:R-:W-:Y:S01]  /*5320*/  BAR.SYNC.DEFER_BLOCKING 0x6, 0xa0 ;  /* 0x0182800000007b1d */ /* 0x000fe20000010000 */
[----:B------:R-:W-:Y:S02]  /*5330*/  IMAD.SHL.U32 R4, R66, 0x200000, RZ ;  /* 0x0020000042047824 */ /* 0x000fe400078e00ff */
[----:B------:R-:W-:Y:S02]  /*5340*/  HFMA2 R71, -RZ, RZ, 0, 5.9604644775390625e-08 ;  /* 0x00000001ff477431 */ /* 0x000fe400000001ff */
[C---:B------:R-:W-:Y:S01]  /*5350*/  IMAD.SHL.U32 R65, R72.reuse, 0x10, RZ ;  /* 0x0000001048417824 */ /* 0x040fe200078e00ff */
[----:B------:R-:W-:Y:S01]  /*5360*/  MOV R69, RZ ;  /* 0x000000ff00457202 */ /* 0x000fe20000000f00 */
[----:B------:R-:W-:Y:S01]  /*5370*/  IMAD.U32 R33, R72, 0x10000, RZ ;  /* 0x0001000048217824 */ /* 0x000fe200078e00ff */
[----:B------:R-:W-:Y:S01]  /*5380*/  UMOV UR48, 0x400 ;  /* 0x0000040000307882 */ /* 0x000fe20000000000 */
[----:B------:R-:W1:Y:S01]  /*5390*/  LDC R63, c[0x0][0x370] ;  /* 0x0000dc00ff3f7b82 */ /* 0x000e620000000800 */
[----:B------:R-:W-:Y:S01]  /*53a0*/  ULEA UR48, UR37, UR48, 0x18 ;  /* 0x0000003025307291 */ /* 0x000fe2000f8ec0ff */
[----:B------:R-:W-:Y:S01]  /*53b0*/  LOP3.LUT R4, R4, 0x200000, RZ, 0xc0, !PT ;  /* 0x0020000004047812 */ /* 0x000fe200078ec0ff */
[----:B------:R-:W-:Y:S01]  /*53c0*/  IMAD.SHL.U32 R64, R72, 0x2, RZ ;  /* 0x0000000248407824 */ /* 0x000fe200078e00ff */
[C---:B------:R-:W-:Y:S01]  /*53d0*/  LOP3.LUT R5, R65.reuse, 0x40, RZ, 0xc0, !PT ;  /* 0x0000004041057812 */ /* 0x040fe200078ec0ff */
[----:B------:R-:W-:Y:S01]  /*53e0*/  IMAD.SHL.U32 R3, R66, 0x200, RZ ;  /* 0x0000020042037824 */ /* 0x000fe200078e00ff */
[----:B------:R-:W-:Y:S01]  /*53f0*/  LOP3.LUT R2, R65, 0x5b0, RZ, 0xc0, !PT ;  /* 0x000005b041027812 */ /* 0x000fe200078ec0ff */
[----:B------:R-:W-:Y:S01]  /*5400*/  UIADD3 UR4, UPT, UPT, UR48, 0x200, URZ ;  /* 0x0000020030047890 */ /* 0x000fe2000fffe0ff */
[----:B------:R-:W2:Y:S01]  /*5410*/  LDC R28, c[0x0][0xb0c] ;  /* 0x0002c300ff1c7b82 */ /* 0x000ea20000000800 */
[----:B------:R-:W-:Y:S01]  /*5420*/  LOP3.LUT R33, R4, 0x400000, R33, 0xf8, !PT ;  /* 0x0040000004217812 */ /* 0x000fe200078ef821 */
[----:B------:R-:W-:Y:S01]  /*5430*/  IMAD.MOV.U32 R30, RZ, RZ, RZ ;  /* 0x000000ffff1e7224 */ /* 0x000fe200078e00ff */
[----:B------:R-:W-:Y:S01]  /*5440*/  LOP3.LUT R64, R5, 0x8, R64, 0xf8, !PT ;  /* 0x0000000805407812 */ /* 0x000fe200078ef840 */
[----:B------:R-:W-:Y:S01]  /*5450*/  IMAD.MOV.U32 R70, RZ, RZ, RZ ;  /* 0x000000ffff467224 */ /* 0x000fe200078e00ff */
[----:B------:R-:W-:Y:S01]  /*5460*/  LOP3.LUT R3, R2, 0x200, R3, 0xf8, !PT ;  /* 0x0000020002037812 */ /* 0x000fe200078ef803 */
[----:B------:R-:W-:Y:S01]  /*5470*/  IMAD.MOV.U32 R76, RZ, RZ, RZ ;  /* 0x000000ffff4c7224 */ /* 0x000fe200078e00ff */
[----:B------:R-:W-:Y:S01]  /*5480*/  LOP3.LUT P0, RZ, R65, 0x40, RZ, 0xc0, !PT ;  /* 0x0000004041ff7812 */ /* 0x000fe2000780c0ff */
[----:B------:R-:W3:Y:S01]  /*5490*/  LDC R61, c[0x0][0xb20] ;  /* 0x0002c800ff3d7b82 */ /* 0x000ee20000000800 */
[----:B------:R-:W4:Y:S01]  /*54a0*/  LDS R0, [UR48+0x140] ;  /* 0x00014030ff007984 */ /* 0x000f220008000800 */
[----:B------:R-:W-:Y:S01]  /*54b0*/  LOP3.LUT R64, R3, R64, RZ, 0xfc, !PT ;  /* 0x0000004003407212 */ /* 0x000fe200078efcff */
[----:B------:R-:W-:Y:S01]  /*54c0*/  IMAD.U32 R67, RZ, RZ, UR4 ;  /* 0x00000004ff437e24 */ /* 0x000fe2000f8e00ff */
[----:B------:R-:W-:Y:S01]  /*54d0*/  LOP3.LUT R72, R72, 0x60, RZ, 0xc0, !PT ;  /* 0x0000006048487812 */ /* 0x000fe200078ec0ff */
[----:B------:R-:W1:Y:S03]  /*54e0*/  LDCU.64 UR52, c[0x0][0x348] ;  /* 0x00006900ff3477ac */ /* 0x000e660008000a00 */
[----:B------:R-:W1:Y:S01]  /*54f0*/  LDC R27, c[0x0][0xb30] ;  /* 0x0002cc00ff1b7b82 */ /* 0x000e620000000800 */
[----:B------:R-:W1:Y:S01]  /*5500*/  LDCU.64 UR38, c[0x0][0x888] ;  /* 0x00011100ff2677ac */ /* 0x000e620008000a00 */
[----:B------:R-:W1:Y:S06]  /*5510*/  LDCU.64 UR44, c[0x0][0x890] ;  /* 0x00011200ff2c77ac */ /* 0x000e6c0008000a00 */
[----:B------:R-:W1:Y:S01]  /*5520*/  LDC.64 R56, c[0x0][0xb10] ;  /* 0x0002c400ff387b82 */ /* 0x000e620000000a00 */
[----:B------:R-:W-:Y:S01]  /*5530*/  UMOV UR49, URZ ;  /* 0x000000ff00317c82 */ /* 0x000fe20008000000 */
[----:B------:R-:W-:-:S06]  /*5540*/  UMOV UR51, URZ ;  /* 0x000000ff00337c82 */ /* 0x000fcc0008000000 */
[----:B------:R-:W1:Y:S08]  /*5550*/  LDC.64 R24, c[0x0][0xb18] ;  /* 0x0002c600ff187b82 */ /* 0x000e700000000a00 */
[----:B------:R-:W1:Y:S08]  /*5560*/  LDC.64 R22, c[0x0][0xb28] ;  /* 0x0002ca00ff167b82 */ /* 0x000e700000000a00 */
[----:B------:R-:W1:Y:S01]  /*5570*/  LDC.64 R54, c[0x0][0x8b0] ;  /* 0x00022c00ff367b82 */ /* 0x000e620000000a00 */
[----:B----4-:R-:W-:Y:S01]  /*5580*/  IMAD.IADD R33, R0, 0x1, R33 ;  /* 0x0000000100217824 */ /* 0x010fe200078e0221 */
[----:B------:R-:W-:-:S06]  /*5590*/  P2R R0, PR, RZ, 0x1 ;  /* 0x00000001ff007803 */ /* 0x000fcc0000000000 */
[----:B------:R-:W4:Y:S08]  /*55a0*/  LDC.64 R52, c[0x0][0x8a8] ;  /* 0x00022a00ff347b82 */ /* 0x000f300000000a00 */
[----:B--23--:R-:W1:Y:S02]  /*55b0*/  LDC R62, c[0x0][0x374] ;  /* 0x0000dd00ff3e7b82 */ /* 0x00ce640000000800 */
.L_x_144:
[C---:B------:R-:W-:Y:S02]  /*55c0*/  LEA R0, R76.reuse, UR48, 0x3 ;  /* 0x000000304c007c11 */ /* 0x040fe4000f8e18ff */
[----:B------:R-:W-:Y:S02]  /*55d0*/  SHF.L.U32 R3, R69, 0x1f, RZ ;  /* 0x0000001f45037819 */ /* 0x000fe400000006ff */
[----:B------:R-:W-:Y:S02]  /*55e0*/  LEA R16, R76, UR48, 0x4 ;  /* 0x000000304c107c11 */ /* 0x000fe4000f8e20ff */
[----:B--2---:R-:W2:Y:S02]  /*55f0*/  SYNCS.PHASECHK.TRANS64.TRYWAIT P0, [R0+URZ+0x90], R3 ;  /* 0x00009003000075a7 */ /* 0x004ea400080011ff */
[----:B--2---:R-:W-:Y:S05]  /*5600*/  @!P0 BRA `(.L_x_101) ;  /* 0x0000003c00408947 */ /* 0x004fea0003800000 */
.L_x_195:
[----:B------:R-:W3:Y:S01]  /*5610*/  LDC.64 R12, c[0x0][0xb10] ;  /* 0x0002c400ff0c7b82 */ /* 0x000ee20000000a00 */
[----:B------:R-:W4:Y:S01]  /*5620*/  LDS.128 R16, [R16+0x120] ;  /* 0x0001200010107984 */ /* 0x000f220000000c00 */
[----:B-1----:R-:W-:Y:S01]  /*5630*/  ISETP.NE.AND P1, PT, R27, 0x1, PT ;  /* 0x000000011b00780c */ /* 0x002fe20003f25270 */
[----:B--2---:R-:W-:Y:S01]  /*5640*/  VIADD R0, R0, 0xa0 ;  /* 0x000000a000007836 */ /* 0x004fe20000000000 */
[----:B------:R-:W-:Y:S04]  /*5650*/  ISETP.GE.AND P0, PT, R26, 0x1, PT ;  /* 0x000000011a00780c */ /* 0x000fe80003f06270 */
[----:B------:R-:W1:Y:S01]  /*5660*/  LDC.64 R10, c[0x0][0xb18] ;  /* 0x0002c600ff0a7b82 */ /* 0x000e620000000a00 */
[----:B------:R-:W-:Y:S01]  /*5670*/  PRMT R0, RZ, 0x654, R0 ;  /* 0x00000654ff007816 */ /* 0x000fe20000000000 */
[----:B------:R-:W-:Y:S01]  /*5680*/  @!PT LDS RZ, [RZ] ;  /* 0x00000000fffff984 */ /* 0x000fe20000000800 */
[----:B------:R-:W-:Y:S01]  /*5690*/  @!PT LDS RZ, [RZ] ;  /* 0x00000000fffff984 */ /* 0x000fe20000000800 */
[----:B------:R-:W-:Y:S01]  /*56a0*/  @!PT LDS RZ, [RZ] ;  /* 0x00000000fffff984 */ /* 0x000fe20000000800 */
[----:B------:R-:W-:Y:S01]  /*56b0*/  @!PT LDS RZ, [RZ] ;  /* 0x00000000fffff984 */ /* 0x000fe20000000800 */
[----:B------:R2:W-:Y:S06]  /*56c0*/  MEMBAR.ALL.CTA ;  /* 0x0000000000007992 */ /* 0x0005ec0000008000 */
[----:B--2---:R-:W2:Y:S01]  /*56d0*/  FENCE.VIEW.ASYNC.S ;  /* 0x00000000000073c6 */ /* 0x004ea20000000000 */
[----:B------:R-:W1:Y:S08]  /*56e0*/  @!P1 LDC R14, c[0x0][0xb20] ;  /* 0x0002c800ff0e9b82 */ /* 0x000e700000000800 */
[----:B------:R-:W1:Y:S01]  /*56f0*/  @!P1 LDC R9, c[0x0][0xb0c] ;  /* 0x0002c300ff099b82 */ /* 0x000e620000000800 */
[----:B--2---:R2:W-:Y:S01]  /*5700*/  SYNCS.ARRIVE.TRANS64.RED.A1T0 RZ, [R0+URZ], RZ ;  /* 0x000000ff00ff79a7 */ /* 0x0045e200081004ff */
[----:B----4-:R-:W-:Y:S04]  /*5710*/  LOP3.LUT P4, RZ, R18, 0x1, RZ, 0xc0, !PT ;  /* 0x0000000112ff7812 */ /* 0x010fe8000788c0ff */
[----:B------:R-:W-:Y:S09]  /*5720*/  P2R R73, PR, RZ, 0x10 ;  /* 0x00000010ff497803 */ /* 0x000ff20000000000 */
[----:B------:R-:W-:Y:S02]  /*5730*/  @P4 MOV R31, R16 ;  /* 0x00000010001f4202 */ /* 0x000fe40000000f00 */
[----:B------:R-:W-:Y:S01]  /*5740*/  @P4 LOP3.LUT R29, R17, 0xffff, RZ, 0xc0, !PT ;  /* 0x0000ffff111d4812 */ /* 0x000fe200078ec0ff */
[----:B--23--:R-:W-:Y:S06]  /*5750*/  @!P0 BRA `(.L_x_102) ;  /* 0x0000000000a48947 */ /* 0x00cfec0003800000 */
[----:B------:R-:W-:Y:S01]  /*5760*/  IMAD.HI.U32 R36, R62, R25, RZ ;  /* 0x000000193e247227 */ /* 0x000fe200078e00ff */
[----:B------:R-:W-:Y:S02]  /*5770*/  ISETP.NE.AND P0, PT, R24, 0x1, PT ;  /* 0x000000011800780c */ /* 0x000fe40003f05270 */
[----:B------:R-:W-:Y:S01]  /*5780*/  ISETP.NE.AND P2, PT, R26, 0x1, PT ;  /* 0x000000011a00780c */ /* 0x000fe20003f45270 */
[-C--:B------:R-:W-:Y:S01]  /*5790*/  IMAD.HI.U32 R34, R63, R56.reuse, RZ ;  /* 0x000000383f227227 */ /* 0x080fe200078e00ff */
[----:B------:R-:W-:Y:S02]  /*57a0*/  SHF.R.U32.HI R37, RZ, R61, R36 ;  /* 0x0000003dff257219 */ /* 0x000fe40000011624 */
[----:B------:R-:W-:Y:S01]  /*57b0*/  ISETP.NE.AND P3, PT, R28, 0x1, PT ;  /* 0x000000011c00780c */ /* 0x000fe20003f65270 */
[----:B------:R-:W-:Y:S01]  /*57c0*/  IMAD.HI.U32 R40, R29, R25, RZ ;  /* 0x000000191d287227 */ /* 0x000fe200078e00ff */
[----:B------:R-:W-:Y:S02]  /*57d0*/  SHF.R.U32.HI R34, RZ, R57, R34 ;  /* 0x00000039ff227219 */ /* 0x000fe40000011622 */
[----:B------:R-:W-:Y:S01]  /*57e0*/  SEL R3, R62, R37, !P0 ;  /* 0x000000253e037207 */ /* 0x000fe20004000000 */
[----:B------:R-:W-:Y:S01]  /*57f0*/  IMAD.HI.U32 R38, R31, R56, RZ ;  /* 0x000000381f267227 */ /* 0x000fe200078e00ff */
[----:B------:R-:W-:Y:S03]  /*5800*/  SEL R7, R63, R34, !P3 ;  /* 0x000000223f077207 */ /* 0x000fe60005800000 */
[-C--:B------:R-:W-:Y:S01]  /*5810*/  IMAD.HI.U32 R34, R3, R22.reuse, RZ ;  /* 0x0000001603227227 */ /* 0x080fe200078e00ff */
[----:B------:R-:W-:Y:S03]  /*5820*/  SHF.R.U32.HI R38, RZ, R57, R38 ;  /* 0x00000039ff267219 */ /* 0x000fe60000011626 */
[----:B------:R-:W-:Y:S01]  /*5830*/  IMAD.HI.U32 R36, R7, R22, RZ ;  /* 0x0000001607247227 */ /* 0x000fe200078e00ff */
[----:B------:R-:W-:Y:S02]  /*5840*/  @P2 SHF.R.U32.HI R3, RZ, R23, R34 ;  /* 0x00000017ff032219 */ /* 0x000fe40000011622 */
[----:B------:R-:W-:Y:S02]  /*5850*/  SHF.R.U32.HI R34, RZ, R61, R40 ;  /* 0x0000003dff227219 */ /* 0x000fe40000011628 */
[----:B------:R-:W-:Y:S01]  /*5860*/  @P2 SHF.R.U32.HI R7, RZ, R23, R36 ;  /* 0x00000017ff072219 */ /* 0x000fe20000011624 */
[C---:B------:R-:W-:Y:S01]  /*5870*/  IMAD R2, R26.reuse, R3, RZ ;  /* 0x000000031a027224 */ /* 0x040fe200078e02ff */
[----:B------:R-:W-:Y:S02]  /*5880*/  SEL R5, R29, R34, !P0 ;  /* 0x000000221d057207 */ /* 0x000fe40004000000 */
[----:B------:R-:W-:Y:S01]  /*5890*/  SEL R3, R31, R38, !P3 ;  /* 0x000000261f037207 */ /* 0x000fe20005800000 */
[----:B------:R-:W-:Y:S01]  /*58a0*/  IMAD R4, R26, R7, RZ ;  /* 0x000000071a047224 */ /* 0x000fe200078e02ff */
[C---:B------:R-:W-:Y:S01]  /*58b0*/  ISETP.GE.AND P0, PT, R5.reuse, R2, PT ;  /* 0x000000020500720c */ /* 0x040fe20003f06270 */
[----:B------:R-:W-:Y:S03]  /*58c0*/  IMAD.HI.U32 R6, R5, R22, RZ ;  /* 0x0000001605067227 */ /* 0x000fe600078e00ff */
[----:B------:R-:W-:Y:S01]  /*58d0*/  ISETP.GE.OR P0, PT, R3, R4, P0 ;  /* 0x000000040300720c */ /* 0x000fe20000706670 */
[----:B------:R-:W-:Y:S01]  /*58e0*/  IMAD.MOV R4, RZ, RZ, -R3 ;  /* 0x000000ffff047224 */ /* 0x000fe200078e0a03 */
[-C--:B------:R-:W-:Y:S03]  /*58f0*/  SHF.R.U32.HI R6, RZ, R23.reuse, R6 ;  /* 0x00000017ff067219 */ /* 0x080fe60000011606 */
[----:B------:R-:W-:Y:S01]  /*5900*/  IMAD R31, R28, R4, R31 ;  /* 0x000000041c1f7224 */ /* 0x000fe200078e021f */
[----:B------:R-:W-:Y:S05]  /*5910*/  SEL R15, R5, R6, !P2 ;  /* 0x00000006050f7207 */ /* 0x000fea0005000000 */
[----:B------:R-:W-:Y:S02]  /*5920*/  IMAD.MOV R6, RZ, RZ, -R15 ;  /* 0x000000ffff067224 */ /* 0x000fe400078e0a0f */
[C---:B------:R-:W-:Y:S04]  /*5930*/  @!P0 IMAD.HI.U32 R2, R3.reuse, R22, RZ ;  /* 0x0000001603028227 */ /* 0x040fe800078e00ff */
[----:B------:R-:W-:Y:S01]  /*5940*/  IMAD R6, R26, R6, R5 ;  /* 0x000000061a067224 */ /* 0x000fe200078e0205 */
[----:B------:R-:W-:Y:S04]  /*5950*/  @!P0 SHF.R.U32.HI R2, RZ, R23, R2 ;  /* 0x00000017ff028219 */ /* 0x000fe80000011602 */
[----:B------:R-:W-:Y:S02]  /*5960*/  @!P0 SEL R0, R3, R2, !P2 ;  /* 0x0000000203008207 */ /* 0x000fe40005000000 */
[----:B------:R-:W-:Y:S02]  /*5970*/  IADD3 R2, PT, PT, -R5, RZ, RZ ;  /* 0x000000ff05027210 */ /* 0x000fe40007ffe1ff */
[----:B------:R-:W-:Y:S01]  /*5980*/  @!P0 IADD3 R8, PT, PT, R15, -R0, RZ ;  /* 0x800000000f088210 */ /* 0x000fe20007ffe0ff */
[----:B------:R-:W-:Y:S02]  /*5990*/  @!P0 IMAD R0, R7, R6, R0 ;  /* 0x0000000607008224 */ /* 0x000fe400078e0200 */
[----:B------:R-:W-:Y:S02]  /*59a0*/  IMAD R29, R24, R2, R29 ;  /* 0x00000002181d7224 */ /* 0x000fe400078e021d */
[----:B------:R-:W-:Y:S02]  /*59b0*/  @!P0 IMAD R5, R8, R26, R3 ;  /* 0x0000001a08058224 */ /* 0x000fe400078e0203 */
[----:B------:R-:W-:Y:S04]  /*59c0*/  @!P0 IMAD.MOV.U32 R3, RZ, RZ, R0 ;  /* 0x000000ffff038224 */ /* 0x000fe800078e0000 */
[----:B------:R-:W-:Y:S02]  /*59d0*/  IMAD R31, R3, R28, R31 ;  /* 0x0000001c031f7224 */ /* 0x000fe400078e021f */
[----:B------:R-:W-:Y:S07]  /*59e0*/  IMAD R29, R5, R24, R29 ;  /* 0x00000018051d7224 */ /* 0x000fee00078e021d */
.L_x_102:
[----:B-1----:R-:W-:Y:S01]  /*59f0*/  @!P1 ISETP.NE.AND P0, PT, R10, 0x1, PT ;  /* 0x000000010a00980c */ /* 0x002fe20003f05270 */
[----:B------:R-:W-:Y:S01]  /*5a00*/  @!P1 IMAD.HI.U32 R3, R29, R11, RZ ;  /* 0x0000000b1d039227 */ /* 0x000fe200078e00ff */
[----:B------:R-:W-:Y:S01]  /*5a10*/  R2UR UR42, R21 ;  /* 0x00000000152a72ca */ /* 0x000fe200000e0000 */
[----:B------:R-:W-:Y:S01]  /*5a20*/  BSSY.RECONVERGENT B6, `(.L_x_103) ;  /* 0x0000031000067945 */ /* 0x000fe20003800200 */
[----:B------:R-:W-:Y:S01]  /*5a30*/  R2UR UR41, R20 ;  /* 0x00000000142972ca */ /* 0x000fe200000e0000 */
[----:B------:R-:W-:Y:S01]  /*5a40*/  @!P1 IMAD.HI.U32 R0, R31, R12, RZ ;  /* 0x0000000c1f009227 */ /* 0x000fe200078e00ff */
[----:B------:R-:W-:Y:S02]  /*5a50*/  @!P1 SHF.R.U32.HI R2, RZ, R14, R3 ;  /* 0x0000000eff029219 */ /* 0x000fe40000011603 */
[----:B------:R-:W-:Y:S01]  /*5a60*/  @!P1 ISETP.NE.AND P2, PT, R9, 0x1, PT ;  /* 0x000000010900980c */ /* 0x000fe20003f45270 */
[----:B------:R-:W-:Y:S01]  /*5a70*/  VIADD R76, R76, 0x1 ;  /* 0x000000014c4c7836 */ /* 0x000fe20000000000 */
[----:B------:R-:W-:Y:S02]  /*5a80*/  @!P1 SEL R2, R29, R2, !P0 ;  /* 0x000000021d029207 */ /* 0x000fe40004000000 */
[----:B------:R-:W-:Y:S02]  /*5a90*/  @!P1 SHF.R.U32.HI R0, RZ, R13, R0 ;  /* 0x0000000dff009219 */ /* 0x000fe40000011600 */
[----:B------:R-:W-:Y:S01]  /*5aa0*/  LOP3.LUT P0, RZ, R67, 0x90, RZ, 0xc0, !PT ;  /* 0x0000009043ff7812 */ /* 0x000fe2000780c0ff */
[----:B------:R-:W-:Y:S01]  /*5ab0*/  USHF.L.U32 UR42, UR42, 0x6, URZ ;  /* 0x000000062a2a7899 */ /* 0x000fe200080006ff */
[----:B------:R-:W-:Y:S01]  /*5ac0*/  @!P1 SEL R3, R31, R0, !P2 ;  /* 0x000000001f039207 */ /* 0x000fe20005000000 */
[----:B------:R-:W-:Y:S01]  /*5ad0*/  USHF.L.U32 UR41, UR41, 0x7, URZ ;  /* 0x0000000729297899 */ /* 0x000fe200080006ff */
[----:B------:R-:W-:Y:S03]  /*5ae0*/  @P4 SHF.R.U32.HI R68, RZ, 0x10, R17 ;  /* 0x00000010ff444819 */ /* 0x000fe60000011611 */
[----:B------:R-:W-:Y:S02]  /*5af0*/  @!P1 IMAD.IADD R0, R2, 0x1, -R3 ;  /* 0x0000000102009824 */ /* 0x000fe400078e0a03 */
[----:B------:R-:W-:Y:S02]  /*5b00*/  @!P1 IMAD.IADD R2, R3, 0x1, -R2 ;  /* 0x0000000103029824 */ /* 0x000fe400078e0a02 */
[----:B------:R-:W-:Y:S02]  /*5b10*/  @!P1 IMAD R31, R0, R9, R31 ;  /* 0x00000009001f9224 */ /* 0x000fe400078e021f */
[----:B------:R-:W-:Y:S01]  /*5b20*/  @!P1 IMAD R29, R2, R10, R29 ;  /* 0x0000000a021d9224 */ /* 0x000fe200078e021d */
[----:B------:R-:W-:Y:S06]  /*5b30*/  @!P0 BRA `(.L_x_104) ;  /* 0x00000000007c8947 */ /* 0x000fec0003800000 */
[----:B------:R-:W1:Y:S01]  /*5b40*/  LDCU.64 UR8, c[0x4][0x80] ;  /* 0x01001000ff0877ac */ /* 0x000e620008000a00 */
[----:B------:R-:W-:Y:S01]  /*5b50*/  MOV R2, 0x0 ;  /* 0x0000000000027802 */ /* 0x000fe20000000f00 */
[----:B------:R-:W-:Y:S02]  /*5b60*/  HFMA2 R12, -RZ, RZ, 0, 5.9604644775390625e-08 ;  /* 0x00000001ff0c7431 */ /* 0x000fe400000001ff */
[----:B------:R-:W-:Y:S01]  /*5b70*/  IMAD.MOV.U32 R8, RZ, RZ, 0x70 ;  /* 0x00000070ff087424 */ /* 0x000fe200078e00ff */
[----:B------:R2:W3:Y:S01]  /*5b80*/  LDC.64 R14, c[0x4][R2] ;  /* 0x01000000020e7b82 */ /* 0x0004e20000000a00 */
[----:B------:R-:W4:Y:S01]  /*5b90*/  LDCU.64 UR6, c[0x4][0x88] ;  /* 0x01001100ff0677ac */ /* 0x000f220008000a00 */
[----:B------:R-:W-:Y:S01]  /*5ba0*/  IMAD.MOV.U32 R13, RZ, RZ, RZ ;  /* 0x000000ffff0d7224 */ /* 0x000fe200078e00ff */
[----:B------:R-:W2:Y:S01]  /*5bb0*/  LDCU.64 UR4, c[0x4][0x8] ;  /* 0x01000100ff0477ac */ /* 0x000ea20008000a00 */
[----:B-1----:R-:W-:Y:S01]  /*5bc0*/  MOV R5, UR9 ;  /* 0x0000000900057c02 */ /* 0x002fe20008000f00 */
[----:B------:R-:W-:Y:S01]  /*5bd0*/  IMAD.U32 R4, RZ, RZ, UR8 ;  /* 0x00000008ff047e24 */ /* 0x000fe2000f8e00ff */
[----:B----4-:R-:W-:Y:S01]  /*5be0*/  MOV R7, UR7 ;  /* 0x0000000700077c02 */ /* 0x010fe20008000f00 */
[----:B------:R-:W-:Y:S01]  /*5bf0*/  IMAD.U32 R6, RZ, RZ, UR6 ;  /* 0x00000006ff067e24 */ /* 0x000fe2000f8e00ff */
[----:B--2---:R-:W-:Y:S01]  /*5c00*/  MOV R11, UR5 ;  /* 0x00000005000b7c02 */ /* 0x004fe20008000f00 */
[----:B------:R-:W-:Y:S02]  /*5c10*/  IMAD.U32 R10, RZ, RZ, UR4 ;  /* 0x00000004ff0a7e24 */ /* 0x000fe4000f8e00ff */
[----:B------:R-:W-:Y:S07]  /*5c20*/  LEPC R20, `(.L_x_105) ;  /* 0x000000001014794e */ /* 0x000fee0000000000 */
[----:B---3-5:R-:W-:Y:S05]  /*5c30*/  CALL.ABS.NOINC R14 ;  /* 0x000000000e007343 */ /* 0x028fea0003c00000 */
.L_x_105:
[----:B------:R-:W1:Y:S01]  /*5c40*/  LDCU.64 UR8, c[0x4][0x80] ;  /* 0x01001000ff0877ac */ /* 0x000e620008000a00 */
[----:B------:R-:W2:Y:S01]  /*5c50*/  LDC.64 R2, c[0x4][R2] ;  /* 0x0100000002027b82 */ /* 0x000ea20000000a00 */
[----:B------:R-:W-:Y:S02]  /*5c60*/  HFMA2 R12, -RZ, RZ, 0, 5.9604644775390625e-08 ;  /* 0x00000001ff0c7431 */ /* 0x000fe400000001ff */
[----:B------:R-:W-:Y:S02]  /*5c70*/  IMAD.MOV.U32 R8, RZ, RZ, 0x70 ;  /* 0x00000070ff087424 */ /* 0x000fe400078e00ff */
[----:B------:R-:W-:Y:S01]  /*5c80*/  IMAD.MOV.U32 R13, RZ, RZ, RZ ;  /* 0x000000ffff0d7224 */ /* 0x000fe200078e00ff */
[----:B------:R-:W3:Y:S01]  /*5c90*/  LDCU.64 UR6, c[0x4][0x88] ;  /* 0x01001100ff0677ac */ /* 0x000ee20008000a00 */
[----:B------:R-:W4:Y:S01]  /*5ca0*/  LDCU.64 UR4, c[0x4][0x8] ;  /* 0x01000100ff0477ac */ /* 0x000f220008000a00 */
[----:B-1----:R-:W-:Y:S02]  /*5cb0*/  MOV R4, UR8 ;  /* 0x0000000800047c02 */ /* 0x002fe40008000f00 */
[----:B------:R-:W-:Y:S02]  /*5cc0*/  MOV R5, UR9 ;  /* 0x0000000900057c02 */ /* 0x000fe40008000f00 */
[----:B---3--:R-:W-:Y:S01]  /*5cd0*/  MOV R7, UR7 ;  /* 0x0000000700077c02 */ /* 0x008fe20008000f00 */
[----:B------:R-:W-:Y:S01]  /*5ce0*/  IMAD.U32 R6, RZ, RZ, UR6 ;  /* 0x00000006ff067e24 */ /* 0x000fe2000f8e00ff */
[----:B----4-:R-:W-:Y:S01]  /*5cf0*/  MOV R11, UR5 ;  /* 0x00000005000b7c02 */ /* 0x010fe20008000f00 */
[----:B------:R-:W-:Y:S02]  /*5d00*/  IMAD.U32 R10, RZ, RZ, UR4 ;  /* 0x00000004ff0a7e24 */ /* 0x000fe4000f8e00ff */
[----:B------:R-:W-:Y:S07]  /*5d10*/  LEPC R20, `(.L_x_104) ;  /* 0x000000001014794e */ /* 0x000fee0000000000 */
[----:B--2---:R-:W-:Y:S05]  /*5d20*/  CALL.ABS.NOINC R2 ;  /* 0x0000000002007343 */ /* 0x004fea0003c00000 */
.L_x_104:
[----:B------:R-:W-:Y:S05]  /*5d30*/  BSYNC.RECONVERGENT B6 ;  /* 0x0000000000067941 */ /* 0x000fea0003800200 */
.L_x_103:
[----:B------:R-:W-:Y:S01]  /*5d40*/  ISETP.NE.U32.AND P4, PT, R54, RZ, PT ;  /* 0x000000ff3600720c */ /* 0x000fe20003f85070 */
[----:B------:R-:W-:Y:S01]  /*5d50*/  UISETP.NE.AND UP2, UPT, UR50, URZ, UPT ;  /* 0x000000ff3200728c */ /* 0x000fe2000bf45270 */
[----:B------:R-:W-:Y:S01]  /*5d60*/  ISETP.NE.U32.AND P2, PT, RZ, UR38, PT ;  /* 0x00000026ff007c0c */ /* 0x000fe2000bf45070 */
[----:B------:R-:W-:Y:S01]  /*5d70*/  UISETP.NE.U32.AND UP1, UPT, UR44, URZ, UPT ;  /* 0x000000ff2c00728c */ /* 0x000fe2000bf25070 */
[----:B------:R-:W-:Y:S01]  /*5d80*/  ISETP.NE.AND.EX P4, PT, R55, RZ, PT, P4 ;  /* 0x000000ff3700720c */ /* 0x000fe20003f85340 */
[----:B------:R-:W-:Y:S01]  /*5d90*/  UPLOP3.LUT UP0, UPT, UPT, UPT, UPT, 0x40, 0x4 ;  /* 0x000000000004789c */ /* 0x000fe20003f0e870 */
[----:B------:R-:W-:Y:S01]  /*5da0*/  ISETP.NE.AND.EX P2, PT, RZ, UR39, PT, P2 ;  /* 0x00000027ff007c0c */ /* 0x000fe2000bf45320 */
[----:B------:R-:W-:Y:S01]  /*5db0*/  UISETP.NE.AND.EX UP1, UPT, UR45, URZ, UPT, UP1 ;  /* 0x000000ff2d00728c */ /* 0x000fe2000bf25310 */
[----:B------:R-:W-:Y:S04]  /*5dc0*/  PLOP3.LUT P1, PT, PT, PT, UP2, 0x80, 0x8 ;  /* 0x000000000008781c */ /* 0x000fe80003f2f028 */
[----:B------:R-:W-:Y:S06]  /*5dd0*/  @UP2 UPLOP3.LUT UP0, UPT, UPT, UPT, UP1, 0x80, 0x8 ;  /* 0x000000000008289c */ /* 0x000fec0003f0f010 */
[----:B------:R-:W-:Y:S01]  /*5de0*/  PLOP3.LUT P0, PT, PT, PT, UP0, 0x80, 0x8 ;  /* 0x000000000008781c */ /* 0x000fe20003f0f008 */
[----:B------:R-:W-:Y:S01]  /*5df0*/  @!UPT UIADD3 URZ, UPT, UPT, URZ, URZ, URZ ;  /* 0x000000fffffff290 */ /* 0x000fe2000fffe0ff */
[----:B------:R-:W-:Y:S11]  /*5e00*/  BRA.U !UP1, `(.L_x_106) ;  /* 0x0000000109387547 */ /* 0x000ff6000b800000 */
[----:B------:R-:W-:Y:S01]  /*5e10*/  UISETP.NE.U32.AND UP0, UPT, UR38, URZ, UPT ;  /* 0x000000ff2600728c */ /* 0x000fe2000bf05070 */
[----:B------:R-:W-:Y:S02]  /*5e20*/  HFMA2 R0, -RZ, RZ, 0, 5.9604644775390625e-08 ;  /* 0x00000001ff007431 */ /* 0x000fe400000001ff */
[----:B------:R-:W-:Y:S01]  /*5e30*/  IMAD.MOV.U32 R59, RZ, RZ, 0x1 ;  /* 0x00000001ff3b7424 */ /* 0x000fe200078e00ff */
[----:B------:R-:W-:Y:S06]  /*5e40*/  UISETP.NE.AND.EX UP0, UPT, UR39, URZ, UPT, UP0 ;  /* 0x000000ff2700728c */ /* 0x000fec000bf05300 */
[----:B------:R-:W-:Y:S05]  /*5e50*/  PLOP3.LUT P3, PT, PT, PT, UP0, 0x80, 0x8 ;  /* 0x000000000008781c */ /* 0x000fea0003f6f008 */
[----:B------:R-:W1:Y:S01]  /*5e60*/  @UP0 LDCU.64 UR6, c[0x0][0x888] ;  /* 0x00011100ff0607ac */ /* 0x000e620008000a00 */
[----:B------:R-:W-:Y:S07]  /*5e70*/  @UP0 UIMAD UR4, UR36, UR44, URZ ;  /* 0x0000002c240402a4 */ /* 0x000fee000f8e02ff */
[----:B------:R-:W-:Y:S01]  /*5e80*/  @!P3 PRMT R59, R0, 0x7610, R59 ;  /* 0x00007610003bb816 */ /* 0x000fe2000000003b */
[----:B-1----:R-:W-:Y:S03]  /*5e90*/  @UP0 UIMAD.WIDE UR6, UR4, 0x4, UR6 ;  /* 0x00000004040608a5 */ /* 0x002fe6000f8e0206 */
[----:B------:R-:W1:Y:S03]  /*5ea0*/  @!UP0 LDCU UR4, c[0x0][0x880] ;  /* 0x00011000ff0487ac */ /* 0x000e660008000800 */
[----:B------:R-:W-:Y:S01]  /*5eb0*/  IMAD.U32 R2, RZ, RZ, UR6 ;  /* 0x00000006ff027e24 */ /* 0x000fe2000f8e00ff */
[----:B------:R-:W-:Y:S05]  /*5ec0*/  MOV R3, UR7 ;  /* 0x0000000700037c02 */ /* 0x000fea0008000f00 */
[----:B-----5:R2:W5:Y:S02]  /*5ed0*/  @P3 LDG.E R35, desc[UR46][R2.64] ;  /* 0x0000002e02233981 */ /* 0x020564000c1e1900 */
[----:B-12---:R-:W-:Y:S02]  /*5ee0*/  @!P3 IMAD.U32 R35, RZ, RZ, UR4 ;  /* 0x00000004ff23be24 */ /* 0x006fe4000f8e00ff */
.L_x_106:
[----:B------:R-:W-:Y:S05]  /*5ef0*/  @!P4 BRA `(.L_x_107) ;  /* 0x000000000020c947 */ /* 0x000fea0003800000 */
[----:B------:R-:W-:Y:S04]  /*5f00*/  ISETP.NE.U32.AND P3, PT, R52, RZ, PT ;  /* 0x000000ff3400720c */ /* 0x000fe80003f65070 */
[----:B------:R-:W-:Y:S11]  /*5f10*/  ISETP.NE.AND.EX P3, PT, R53, RZ, PT, P3 ;  /* 0x000000ff3500720c */ /* 0x000ff60003f65330 */
[----:B------:R-:W-:Y:S02]  /*5f20*/  @!UPT UIADD3 URZ, UPT, UPT, URZ, URZ, URZ ;  /* 0x000000fffffff290 */ /* 0x000fe4000fffe0ff */
[----:B------:R-:W1:Y:S01]  /*5f30*/  @P3 LDC.64 R2, c[0x0][0x8a8] ;  /* 0x00022a00ff023b82 */ /* 0x000e620000000a00 */
[----:B------:R-:W-:Y:S04]  /*5f40*/  @P3 IMAD R0, R54, UR36, RZ ;  /* 0x0000002436003c24 */ /* 0x000fe8000f8e02ff */
[----:B-1----:R-:W-:Y:S05]  /*5f50*/  @P3 IMAD.WIDE R2, R0, 0x4, R2 ;  /* 0x0000000400023825 */ /* 0x002fea00078e0202 */
[----:B-----5:R1:W5:Y:S02]  /*5f60*/  @P3 LDG.E R32, desc[UR46][R2.64] ;  /* 0x0000002e02203981 */ /* 0x020364000c1e1900 */
[----:B-1----:R-:W2:Y:S02]  /*5f70*/  @!P3 LDC R32, c[0x0][0x8a0] ;  /* 0x00022800ff20bb82 */ /* 0x002ea40000000800 */
.L_x_107:
[----:B-----5:R-:W-:Y:S01]  /*5f80*/  FSETP.NEU.AND P3, PT, R35, RZ, PT ;  /* 0x000000ff2300720b */ /* 0x020fe20003f6d000 */
[----:B------:R-:W-:Y:S01]  /*5f90*/  IMAD.SHL.U32 R77, R64, 0x2, RZ ;  /* 0x00000002404d7824 */ /* 0x000fe200078e00ff */
[----:B------:R-:W-:Y:S01]  /*5fa0*/  SEL R5, RZ, 0xffffffff, P2 ;  /* 0xffffffffff057807 */ /* 0x000fe20001000000 */
[----:B------:R-:W-:Y:S01]  /*5fb0*/  BSSY B1, `(.L_x_108) ;  /* 0x0000034000017945 */ /* 0x000fe20003800000 */
[----:B------:R-:W-:Y:S01]  /*5fc0*/  @P1 LOP3.LUT P2, RZ, R59, 0xff, RZ, 0xc0, !PT ;  /* 0x000000ff3bff1812 */ /* 0x000fe2000784c0ff */
[----:B------:R-:W-:Y:S01]  /*5fd0*/  IMAD.MOV.U32 R39, RZ, RZ, 0x1 ;  /* 0x00000001ff277424 */ /* 0x000fe200078e00ff */
[----:B------:R-:W-:Y:S01]  /*5fe0*/  @P1 SEL R0, RZ, 0xffffffff, P3 ;  /* 0xffffffffff001807 */ /* 0x000fe20001800000 */
[C---:B------:R-:W-:Y:S01]  /*5ff0*/  IMAD R34, R30.reuse, 0x40, R33 ;  /* 0x000000401e227824 */ /* 0x040fe200078e0221 */
[----:B------:R-:W-:Y:S01]  /*6000*/  LOP3.LUT R71, R71, 0x1, RZ, 0x3c, !PT ;  /* 0x0000000147477812 */ /* 0x000fe200078e3cff */
[----:B------:R-:W-:Y:S01]  /*6010*/  IMAD.MOV.U32 R38, RZ, RZ, RZ ;  /* 0x000000ffff267224 */ /* 0x000fe200078e00ff */
[----:B------:R-:W-:Y:S02]  /*6020*/  @P0 SEL R0, R5, R0, !P2 ;  /* 0x0000000005000207 */ /* 0x000fe40005000000 */
[----:B------:R-:W-:Y:S02]  /*6030*/  CS2R R50, SRZ ;  /* 0x0000000000327805 */ /* 0x000fe4000001ff00 */
[----:B------:R-:W-:Y:S02]  /*6040*/  LEA R74, R30, UR48, 0x3 ;  /* 0x000000301e4a7c11 */ /* 0x000fe4000f8e18ff */
[----:B------:R-:W-:Y:S02]  /*6050*/  CS2R R48, SRZ ;  /* 0x0000000000307805 */ /* 0x000fe4000001ff00 */
[----:B------:R-:W-:Y:S02]  /*6060*/  @P1 LOP3.LUT R0, R0, 0x1, RZ, 0xc0, !PT ;  /* 0x0000000100001812 */ /* 0x000fe400078ec0ff */
[----:B------:R-:W-:Y:S02]  /*6070*/  CS2R R42, SRZ ;  /* 0x00000000002a7805 */ /* 0x000fe4000001ff00 */
[----:B------:R-:W-:Y:S02]  /*6080*/  SHF.L.U32 R3, R70, 0x1f, RZ ;  /* 0x0000001f46037819 */ /* 0x000fe400000006ff */
[----:B------:R-:W-:Y:S02]  /*6090*/  CS2R R40, SRZ ;  /* 0x0000000000287805 */ /* 0x000fe4000001ff00 */
[----:B------:R-:W-:Y:S01]  /*60a0*/  ISETP.NE.U32.OR P5, PT, R0, 0x1, !P1 ;  /* 0x000000010000780c */ /* 0x000fe20004fa5470 */
[----:B------:R-:W-:Y:S01]  /*60b0*/  VIADD R82, R77, UR48 ;  /* 0x000000304d527c36 */ /* 0x000fe20008000000 */
[----:B------:R-:W-:Y:S02]  /*60c0*/  PLOP3.LUT P2, PT, PT, PT, UP1, 0x80, 0x8 ;  /* 0x000000000008781c */ /* 0x000fe40003f4f018 */
[----:B------:R-:W-:Y:S02]  /*60d0*/  SEL R0, RZ, 0xffffffff, P3 ;  /* 0xffffffffff007807 */ /* 0x000fe40001800000 */
[----:B------:R-:W-:Y:S02]  /*60e0*/  LOP3.LUT P3, R75, R59, 0xff, RZ, 0xc0, !PT ;  /* 0x000000ff3b4b7812 */ /* 0x000fe4000786c0ff */
[----:B------:R-:W-:Y:S05]  /*60f0*/  P2R R78, PR, RZ, 0x20 ;  /* 0x00000020ff4e7803 */ /* 0x000fea0000000000 */
[----:B------:R-:W-:Y:S02]  /*6100*/  @P5 SHF.L.U32 R2, R71, 0x1f, RZ ;  /* 0x0000001f47025819 */ /* 0x000fe400000006ff */
[----:B------:R-:W-:Y:S02]  /*6110*/  @P2 SEL R0, R5, R0, !P3 ;  /* 0x0000000005002207 */ /* 0x000fe40005800000 */
[----:B------:R-:W1:Y:S02]  /*6120*/  @P5 SYNCS.PHASECHK.TRANS64.TRYWAIT P1, [UR48+0x40], R2 ;  /* 0x00004002ff0055a7 */ /* 0x000e640008021130 */
[----:B------:R-:W-:Y:S04]  /*6130*/  LOP3.LUT R0, R0, 0x1, RZ, 0xc0, !PT ;  /* 0x0000000100007812 */ /* 0x000fe800078ec0ff */
[----:B------:R-:W-:Y:S04]  /*6140*/  ISETP.NE.U32.AND P4, PT, R0, 0x1, PT ;  /* 0x000000010000780c */ /* 0x000fe80003f85070 */
[----:B------:R-:W-:Y:S01]  /*6150*/  P2R R80, PR, RZ, 0x10 ;  /* 0x00000010ff507803 */ /* 0x000fe20000000000 */
[----:B------:R3:W4:Y:S01]  /*6160*/  SYNCS.PHASECHK.TRANS64.TRYWAIT P0, [R74+URZ+0xb0], R3 ;  /* 0x0000b0034a0075a7 */ /* 0x00072200080011ff */
[----:B-1----:R-:W-:Y:S01]  /*6170*/  @P5 SEL R39, RZ, 0x1, !P1 ;  /* 0x00000001ff275807 */ /* 0x002fe20004800000 */
[----:B---3--:R-:W-:Y:S06]  /*6180*/  @!P5 BRA `(.L_x_109) ;  /* 0x000000000058d947 */ /* 0x008fec0003800000 */
[C---:B------:R-:W-:Y:S01]  /*6190*/  VIADD R0, R82.reuse, 0x200 ;  /* 0x0000020052007836 */ /* 0x040fe20000000000 */
[----:B------:R-:W-:Y:S01]  /*61a0*/  LOP3.LUT P5, RZ, R65, 0x40, RZ, 0xc0, !PT ;  /* 0x0000004041ff7812 */ /* 0x000fe200078ac0ff */
[----:B------:R-:W-:Y:S01]  /*61b0*/  BSSY B0, `(.L_x_110) ;  /* 0x000000e000007945 */ /* 0x000fe20003800000 */
[----:B------:R-:W-:Y:S01]  /*61c0*/  ISETP.NE.AND P2, PT, R39, RZ, PT ;  /* 0x000000ff2700720c */ /* 0x000fe20003f45270 */
[----:B------:R-:W-:Y:S01]  /*61d0*/  @P4 VIADD R2, R82, 0x210 ;  /* 0x0000021052024836 */ /* 0x000fe20000000000 */
[----:B------:R-:W-:Y:S01]  /*61e0*/  PLOP3.LUT P1, PT, PT, PT, PT, 0x8, 0x80 ;  /* 0x000000000080781c */ /* 0x000fe20003f2e170 */
[----:B------:R-:W-:Y:S01]  /*61f0*/  IMAD.MOV.U32 R51, RZ, RZ, RZ ;  /* 0x000000ffff337224 */ /* 0x000fe200078e00ff */
[----:B------:R-:W-:Y:S02]  /*6200*/  @P4 PLOP3.LUT P1, PT, P5, PT, PT, 0x80, 0x8 ;  /* 0x000000000008481c */ /* 0x000fe40002f2f070 */
[----:B------:R-:W-:Y:S02]  /*6210*/  CS2R R48, SRZ ;  /* 0x0000000000307805 */ /* 0x000fe4000001ff00 */
[----:B------:R-:W-:Y:S02]  /*6220*/  CS2R R42, SRZ ;  /* 0x00000000002a7805 */ /* 0x000fe4000001ff00 */
[----:B------:R-:W-:Y:S07]  /*6230*/  CS2R R40, SRZ ;  /* 0x0000000000287805 */ /* 0x000fee000001ff00 */
[----:B------:R-:W-:Y:S01]  /*6240*/  @P1 VIADD R2, R0, 0xfffffff0 ;  /* 0xfffffff000021836 */ /* 0x000fe20000000000 */
[----:B------:R-:W-:Y:S06]  /*6250*/  @P2 BRA `(.L_x_111) ;  /* 0x00000000000c2947 */ /* 0x000fec0003800000 */
[----:B------:R-:W-:Y:S04]  /*6260*/  SHF.L.U32 R5, R71, 0x1f, RZ ;  /* 0x0000001f47057819 */ /* 0x000fe800000006ff */
[----:B------:R-:W1:Y:S02]  /*6270*/  SYNCS.PHASECHK.TRANS64.TRYWAIT P1, [UR48+0x40], R5 ;  /* 0x00004005ff0075a7 */ /* 0x000e640008021130 */
[----:B-1----:R-:W-:Y:S05]  /*6280*/  @!P1 BRA `(.L_x_112) ;  /* 0x0000003000349947 */ /* 0x002fea0003800000 */
.L_x_111:
[----:B------:R-:W-:Y:S05]  /*6290*/  BSYNC B0 ;  /* 0x0000000000007941 */ /* 0x000fea0003800000 */
.L_x_110:
[----:B------:R-:W-:Y:S01]  /*62a0*/  ISETP.NE.AND P1, PT, R80, RZ, PT ;  /* 0x000000ff5000720c */ /* 0x000fe20003f25270 */
[----:B------:R-:W-:Y:S11]  /*62b0*/  HFMA2 R38, -RZ, RZ, 0, 5.9604644775390625e-08 ;  /* 0x00000001ff267431 */ /* 0x000ff600000001ff */
[----:B------:R-:W-:Y:S01]  /*62c0*/  @!UPT UIADD3 URZ, UPT, UPT, URZ, URZ, URZ ;  /* 0x000000fffffff290 */ /* 0x000fe2000fffe0ff */
[----:B------:R3:W1:Y:S04]  /*62d0*/  @P1 LDS.128 R48, [R2] ;  /* 0x0000000002301984 */ /* 0x0006680000000c00 */
[----:B------:R3:W1:Y:S02]  /*62e0*/  @P1 LDS.128 R40, [R77+UR48+0x200] ;  /* 0x000200304d281984 */ /* 0x0006640008000c00 */
.L_x_109:
[----:B------:R-:W-:Y:S05]  /*62f0*/  BSYNC B1 ;  /* 0x0000000000017941 */ /* 0x000fea0003800000 */
.L_x_108:
[----:B-1----:R-:W-:Y:S04]  /*6300*/  SHF.R.U32.HI R5, RZ, 0x15, R34 ;  /* 0x00000015ff057819 */ /* 0x002fe80000011622 */
[----:B------:R-:W-:Y:S01]  /*6310*/  LOP3.LUT P1, RZ, R5, 0x3, R66, 0x48, !PT ;  /* 0x0000000305ff7812 */ /* 0x000fe20007824842 */
[----:B------:R-:W-:Y:S01]  /*6320*/  @!UPT UIADD3 URZ, UPT, UPT, URZ, URZ, URZ ;  /* 0x000000fffffff290 */ /* 0x000fe2000fffe0ff */
[----:B----4-:R-:W-:Y:S11]  /*6330*/  @P0 BRA `(.L_x_113) ;  /* 0x0000000000080947 */ /* 0x010ff60003800000 */
[----:B------:R-:W1:Y:S02]  /*6340*/  SYNCS.PHASECHK.TRANS64.TRYWAIT P0, [R74+URZ+0xb0], R3 ;  /* 0x0000b0034a0075a7 */ /* 0x000e6400080011ff */
[----:B-1----:R-:W-:Y:S05]  /*6350*/  @!P0 BRA `(.L_x_114) ;  /* 0x0000003000188947 */ /* 0x002fea0003800000 */
.L_x_113:
[----:B------:R-:W-:Y:S05]  /*6360*/  @!P1 BRA `(.L_x_115) ;  /* 0x0000000000409947 */ /* 0x000fea0003800000 */
[----:B------:R-:W4:Y:S01]  /*6370*/  LDCU.64 UR8, c[0x4][0x70] ;  /* 0x01000e00ff0877ac */ /* 0x000f220008000a00 */
[----:B-1----:R-:W-:Y:S01]  /*6380*/  MOV R3, 0x0 ;  /* 0x0000000000037802 */ /* 0x002fe20000000f00 */
[----:B------:R-:W-:Y:S02]  /*6390*/  HFMA2 R12, -RZ, RZ, 0, 5.9604644775390625e-08 ;  /* 0x00000001ff0c7431 */ /* 0x000fe400000001ff */
[----:B------:R-:W-:Y:S02]  /*63a0*/  IMAD.MOV.U32 R8, RZ, RZ, 0x192 ;  /* 0x00000192ff087424 */ /* 0x000fe400078e00ff */
[----:B------:R-:W-:Y:S01]  /*63b0*/  IMAD.MOV.U32 R13, RZ, RZ, RZ ;  /* 0x000000ffff0d7224 */ /* 0x000fe200078e00ff */
[----:B------:R-:W1:Y:S01]  /*63c0*/  LDCU.64 UR6, c[0x4][0x78] ;  /* 0x01000f00ff0677ac */ /* 0x000e620008000a00 */
[----:B---3--:R-:W3:Y:S01]  /*63d0*/  LDC.64 R2, c[0x4][R3] ;  /* 0x0100000003027b82 */ /* 0x008ee20000000a00 */
[----:B------:R-:W5:Y:S01]  /*63e0*/  LDCU.64 UR4, c[0x4][0x10] ;  /* 0x01000200ff0477ac */ /* 0x000f620008000a00 */
[----:B----4-:R-:W-:Y:S01]  /*63f0*/  MOV R5, UR9 ;  /* 0x0000000900057c02 */ /* 0x010fe20008000f00 */
[----:B------:R-:W-:Y:S01]  /*6400*/  IMAD.U32 R4, RZ, RZ, UR8 ;  /* 0x00000008ff047e24 */ /* 0x000fe2000f8e00ff */
[----:B-1----:R-:W-:Y:S01]  /*6410*/  MOV R7, UR7 ;  /* 0x0000000700077c02 */ /* 0x002fe20008000f00 */
[----:B------:R-:W-:Y:S01]  /*6420*/  IMAD.U32 R6, RZ, RZ, UR6 ;  /* 0x00000006ff067e24 */ /* 0x000fe2000f8e00ff */
[----:B-----5:R-:W-:Y:S01]  /*6430*/  MOV R11, UR5 ;  /* 0x00000005000b7c02 */ /* 0x020fe20008000f00 */
[----:B------:R-:W-:Y:S02]  /*6440*/  IMAD.U32 R10, RZ, RZ, UR4 ;  /* 0x00000004ff0a7e24 */ /* 0x000fe4000f8e00ff */
[----:B------:R-:W-:Y:S07]  /*6450*/  LEPC R20, `(.L_x_115) ;  /* 0x000000001014794e */ /* 0x000fee0000000000 */
[----:B--23--:R-:W-:Y:S05]  /*6460*/  CALL.ABS.NOINC R2 ;  /* 0x0000000002007343 */ /* 0x00cfea0003c00000 */
.L_x_115:
[----:B------:R-:W-:Y:S05]  /*6470*/  WARPSYNC.ALL ;  /* 0x0000000000007948 */ /* 0x000fea0003800000 */
[----:B------:R-:W-:Y:S01]  /*6480*/  R2UR UR4, R34 ;  /* 0x00000000220472ca */ /* 0x000fe200000e0000 */
[--C-:B------:R-:W-:Y:S01]  /*6490*/  HADD2.F32 R20, -RZ, R40.reuse.H0_H0 ;  /* 0x20000028ff147230 */ /* 0x100fe20000004100 */
[----:B------:R-:W-:Y:S01]  /*64a0*/  MOV R81, 0x10 ;  /* 0x0000001000517802 */ /* 0x000fe20000000f00 */
[----:B------:R-:W-:Y:S01]  /*64b0*/  HADD2.F32 R21, -RZ, R40.H1_H1 ;  /* 0x30000028ff157230 */ /* 0x000fe20000004100 */
[----:B------:R-:W-:Y:S01]  /*64c0*/  LOP3.LUT P6, RZ, R65, 0x40, RZ, 0xc0, !PT ;  /* 0x0000004041ff7812 */ /* 0x000fe200078cc0ff */
[----:B------:R-:W-:Y:S01]  /*64d0*/  HADD2.F32 R36, -RZ, R41.H1_H1 ;  /* 0x30000029ff247230 */ /* 0x000fe20000004100 */
[----:B------:R-:W-:Y:S01]  /*64e0*/  ISETP.NE.AND P0, PT, R72, RZ, PT ;  /* 0x000000ff4800720c */ /* 0x000fe20003f05270 */
[----:B------:R-:W-:Y:S01]  /*64f0*/  HADD2.F32 R37, -RZ, R43.H0_H0 ;  /* 0x2000002bff257230 */ /* 0x000fe20000004100 */
[----:B------:R-:W-:Y:S01]  /*6500*/  SEL R81, R81, 0xfffffff0, !P6 ;  /* 0xfffffff051517807 */ /* 0x000fe20007000000 */
[----:B------:R-:W-:Y:S03]  /*6510*/  BSSY.RECONVERGENT B0, `(.L_x_116) ;  /* 0x000004f000007945 */ /* 0x000fe60003800200 */
[----:B------:R-:W-:Y:S01]  /*6520*/  IADD3 R79, PT, PT, R82, R81, RZ ;  /* 0x00000051524f7210 */ /* 0x000fe20007ffe0ff */
[----:B------:R-:W2:Y:S02]  /*6530*/  LDTM.x16 R4, tmem[UR4] ;  /* 0x00000004000479ee */ /* 0x000ea40008240000 */
[C---:B--2---:R-:W-:Y:S01]  /*6540*/  FMUL R0, R32.reuse, R4 ;  /* 0x0000000420007220 */ /* 0x044fe20000400000 */
[C---:B---3--:R-:W-:Y:S01]  /*6550*/  FMUL R2, R32.reuse, R5 ;  /* 0x0000000520027220 */ /* 0x048fe20000400000 */
[C---:B-1----:R-:W-:Y:S01]  /*6560*/  FMUL R3, R32.reuse, R6 ;  /* 0x0000000620037220 */ /* 0x042fe20000400000 */
[C---:B------:R-:W-:Y:S01]  /*6570*/  FMUL R7, R32.reuse, R7 ;  /* 0x0000000720077220 */ /* 0x040fe20000400000 */
[C---:B------:R-:W-:Y:S01]  /*6580*/  FFMA R0, R35.reuse, R20, R0 ;  /* 0x0000001423007223 */ /* 0x040fe20000000000 */
[----:B------:R-:W-:Y:S02]  /*6590*/  HADD2.F32 R20, -RZ, R41.H0_H0 ;  /* 0x20000029ff147230 */ /* 0x000fe40000004100 */
[C---:B------:R-:W-:Y:S01]  /*65a0*/  FFMA R2, R35.reuse, R21, R2 ;  /* 0x0000001523027223 */ /* 0x040fe20000000002 */
[--C-:B------:R-:W-:Y:S02]  /*65b0*/  HADD2.F32 R21, -RZ, R42.reuse.H0_H0 ;  /* 0x2000002aff157230 */ /* 0x100fe40000004100 */
[C---:B------:R-:W-:Y:S01]  /*65c0*/  FMUL R4, R32.reuse, R8 ;  /* 0x0000000820047220 */ /* 0x040fe20000400000 */
[C---:B------:R-:W-:Y:S01]  /*65d0*/  FMUL R5, R32.reuse, R9 ;  /* 0x0000000920057220 */ /* 0x040fe20000400000 */
[C---:B------:R-:W-:Y:S01]  /*65e0*/  FFMA R3, R35.reuse, R20, R3 ;  /* 0x0000001423037223 */ /* 0x040fe20000000003 */
[----:B------:R-:W-:Y:S02]  /*65f0*/  HADD2.F32 R20, -RZ, R42.H1_H1 ;  /* 0x3000002aff147230 */ /* 0x000fe40000004100 */
[C---:B------:R-:W-:Y:S01]  /*6600*/  FFMA R7, R35.reuse, R36, R7 ;  /* 0x0000002423077223 */ /* 0x040fe20000000007 */
[C---:B------:R-:W-:Y:S01]  /*6610*/  FMUL R6, R32.reuse, R10 ;  /* 0x0000000a20067220 */ /* 0x040fe20000400000 */
[----:B------:R-:W-:Y:S02]  /*6620*/  HADD2.F32 R36, -RZ, R43.H1_H1 ;  /* 0x3000002bff247230 */ /* 0x000fe40000004100 */
[C---:B------:R-:W-:Y:S01]  /*6630*/  FMUL R11, R32.reuse, R11 ;  /* 0x0000000b200b7220 */ /* 0x040fe20000400000 */
[C---:B------:R-:W-:Y:S01]  /*6640*/  FFMA R4, R35.reuse, R21, R4 ;  /* 0x0000001523047223 */ /* 0x040fe20000000004 */
[C---:B------:R-:W-:Y:S01]  /*6650*/  FFMA R5, R35.reuse, R20, R5 ;  /* 0x0000001423057223 */ /* 0x040fe20000000005 */
[C---:B------:R-:W-:Y:S01]  /*6660*/  FFMA R6, R35.reuse, R37, R6 ;  /* 0x0000002523067223 */ /* 0x040fe20000000006 */
[--C-:B------:R-:W-:Y:S02]  /*6670*/  HADD2.F32 R20, -RZ, R48.reuse.H0_H0 ;  /* 0x20000030ff147230 */ /* 0x100fe40000004100 */
[C---:B------:R-:W-:Y:S01]  /*6680*/  FFMA R11, R35.reuse, R36, R11 ;  /* 0x00000024230b7223 */ /* 0x040fe2000000000b */
[C---:B------:R-:W-:Y:S01]  /*6690*/  FMUL R8, R32.reuse, R12 ;  /* 0x0000000c20087220 */ /* 0x040fe20000400000 */
[----:B------:R-:W-:Y:S02]  /*66a0*/  HADD2.F32 R36, -RZ, R48.H1_H1 ;  /* 0x30000030ff247230 */ /* 0x000fe40000004100 */
[C---:B------:R-:W-:Y:S01]  /*66b0*/  FMUL R9, R32.reuse, R13 ;  /* 0x0000000d20097220 */ /* 0x040fe20000400000 */
[--C-:B------:R-:W-:Y:S02]  /*66c0*/  HADD2.F32 R21, -RZ, R49.reuse.H0_H0 ;  /* 0x20000031ff157230 */ /* 0x100fe40000004100 */
[C---:B------:R-:W-:Y:S01]  /*66d0*/  FMUL R10, R32.reuse, R14 ;  /* 0x0000000e200a7220 */ /* 0x040fe20000400000 */
[C---:B------:R-:W-:Y:S01]  /*66e0*/  FFMA R8, R35.reuse, R20, R8 ;  /* 0x0000001423087223 */ /* 0x040fe20000000008 */
[----:B------:R-:W-:Y:S02]  /*66f0*/  HADD2.F32 R20, -RZ, R49.H1_H1 ;  /* 0x30000031ff147230 */ /* 0x000fe40000004100 */
[C---:B------:R-:W-:Y:S01]  /*6700*/  FFMA R9, R35.reuse, R36, R9 ;  /* 0x0000002423097223 */ /* 0x040fe20000000009 */
[C---:B------:R-:W-:Y:S01]  /*6710*/  FMUL R15, R32.reuse, R15 ;  /* 0x0000000f200f7220 */ /* 0x040fe20000400000 */
[C---:B------:R-:W-:Y:S01]  /*6720*/  FFMA R10, R35.reuse, R21, R10 ;  /* 0x00000015230a7223 */ /* 0x040fe2000000000a */
[--C-:B------:R-:W-:Y:S02]  /*6730*/  HADD2.F32 R21, -RZ, R50.reuse.H0_H0 ;  /* 0x20000032ff157230 */ /* 0x100fe40000004100 */
[C---:B------:R-:W-:Y:S01]  /*6740*/  FMUL R12, R32.reuse, R16 ;  /* 0x00000010200c7220 */ /* 0x040fe20000400000 */
[----:B------:R-:W-:Y:S02]  /*6750*/  HADD2.F32 R36, -RZ, R50.H1_H1 ;  /* 0x30000032ff247230 */ /* 0x000fe40000004100 */
[C---:B------:R-:W-:Y:S01]  /*6760*/  FFMA R15, R35.reuse, R20, R15 ;  /* 0x00000014230f7223 */ /* 0x040fe2000000000f */
[C---:B------:R-:W-:Y:S01]  /*6770*/  FMUL R13, R32.reuse, R17 ;  /* 0x00000011200d7220 */ /* 0x040fe20000400000 */
[--C-:B------:R-:W-:Y:S02]  /*6780*/  HADD2.F32 R37, -RZ, R51.reuse.H0_H0 ;  /* 0x20000033ff257230 */ /* 0x100fe40000004100 */
[C---:B------:R-:W-:Y:S01]  /*6790*/  FMUL R14, R32.reuse, R18 ;  /* 0x00000012200e7220 */ /* 0x040fe20000400000 */
[----:B------:R-:W-:Y:S02]  /*67a0*/  HADD2.F32 R20, -RZ, R51.H1_H1 ;  /* 0x30000033ff147230 */ /* 0x000fe40000004100 */
[----:B------:R-:W-:Y:S01]  /*67b0*/  FMUL R19, R32, R19 ;  /* 0x0000001320137220 */ /* 0x000fe20000400000 */
[----:B------:R-:W-:Y:S01]  /*67c0*/  F2FP.F16.F32.PACK_AB R44, R2, R0 ;  /* 0x00000000022c723e */ /* 0x000fe200000000ff */
[----:B------:R-:W-:Y:S01]  /*67d0*/  FFMA R12, R35, R21, R12 ;  /* 0x00000015230c7223 */ /* 0x000fe2000000000c */
[----:B------:R-:W-:Y:S01]  /*67e0*/  F2FP.F16.F32.PACK_AB R45, R7, R3 ;  /* 0x00000003072d723e */ /* 0x000fe200000000ff */
[----:B------:R-:W-:Y:S01]  /*67f0*/  FFMA R13, R35, R36, R13 ;  /* 0x00000024230d7223 */ /* 0x000fe2000000000d */
[----:B------:R-:W-:Y:S01]  /*6800*/  F2FP.F16.F32.PACK_AB R46, R5, R4 ;  /* 0x00000004052e723e */ /* 0x000fe200000000ff */
[----:B------:R-:W-:Y:S01]  /*6810*/  FFMA R14, R35, R37, R14 ;  /* 0x00000025230e7223 */ /* 0x000fe2000000000e */
[----:B------:R-:W-:Y:S01]  /*6820*/  F2FP.F16.F32.PACK_AB R47, R11, R6 ;  /* 0x000000060b2f723e */ /* 0x000fe200000000ff */
[----:B------:R-:W-:Y:S01]  /*6830*/  FFMA R19, R35, R20, R19 ;  /* 0x0000001423137223 */ /* 0x000fe20000000013 */
[----:B------:R-:W-:Y:S02]  /*6840*/  F2FP.F16.F32.PACK_AB R84, R9, R8 ;  /* 0x000000080954723e */ /* 0x000fe400000000ff */
[----:B------:R-:W-:Y:S01]  /*6850*/  F2FP.F16.F32.PACK_AB R85, R15, R10 ;  /* 0x0000000a0f55723e */ /* 0x000fe200000000ff */
[----:B------:R1:W-:Y:S01]  /*6860*/  STS.128 [R77+UR48+0x200], R44 ;  /* 0x0002002c4d007988 */ /* 0x0003e20008000c30 */
[----:B------:R-:W-:Y:S02]  /*6870*/  F2FP.F16.F32.PACK_AB R86, R13, R12 ;  /* 0x0000000c0d56723e */ /* 0x000fe400000000ff */
[----:B------:R-:W-:Y:S05]  /*6880*/  F2FP.F16.F32.PACK_AB R87, R19, R14 ;  /* 0x0000000e1357723e */ /* 0x000fea00000000ff */
[----:B------:R1:W-:Y:S01]  /*6890*/  STS.128 [R79+0x200], R84 ;  /* 0x000200544f007388 */ /* 0x0003e20000000c00 */
[----:B------:R-:W-:Y:S01]  /*68a0*/  @!PT LDS RZ, [RZ] ;  /* 0x00000000fffff984 */ /* 0x000fe20000000800 */
[----:B------:R-:W-:Y:S01]  /*68b0*/  @!PT LDS RZ, [RZ] ;  /* 0x00000000fffff984 */ /* 0x000fe20000000800 */
[----:B------:R-:W-:Y:S01]  /*68c0*/  @!PT LDS RZ, [RZ] ;  /* 0x00000000fffff984 */ /* 0x000fe20000000800 */
[----:B------:R-:W-:Y:S01]  /*68d0*/  @!PT LDS RZ, [RZ] ;  /* 0x00000000fffff984 */ /* 0x000fe20000000800 */
[----:B------:R2:W-:Y:S07]  /*68e0*/  MEMBAR.ALL.CTA ;  /* 0x0000000000007992 */ /* 0x0005ee0000008000 */
[----:B--2---:R-:W2:Y:S02]  /*68f0*/  FENCE.VIEW.ASYNC.S ;  /* 0x00000000000073c6 */ /* 0x004ea40000000000 */
[----:B--2---:R-:W-:Y:S06]  /*6900*/  BAR.SYNC.DEFER_BLOCKING 0x1, 0x80 ;  /* 0x0042000000007b1d */ /* 0x004fec0000010000 */
[----:B------:R-:W-:Y:S05]  /*6910*/  @P0 BRA `(.L_x_117) ;  /* 0x0000000000380947 */ /* 0x000fea0003800000 */
[----:B------:R-:W-:Y:S02]  /*6920*/  UIADD3 UR4, UPT, UPT, UR48, 0x200, URZ ;  /* 0x0000020030047890 */ /* 0x000fe4000fffe0ff */
[----:B------:R-:W-:Y:S01]  /*6930*/  UIADD3 UR8, UP0, UPT, UR52, 0x680, URZ ;  /* 0x0000068034087890 */ /* 0x000fe2000ff1e0ff */
[----:B------:R-:W-:Y:S01]  /*6940*/  UMOV UR43, UR36 ;  /* 0x00000024002b7c82 */ /* 0x000fe20008000000 */
[----:B------:R-:W-:Y:S02]  /*6950*/  UIADD3 UR5, UPT, UPT, UR41, 0x40, URZ ;  /* 0x0000004029057890 */ /* 0x000fe4000fffe0ff */
[----:B------:R-:W-:Y:S01]  /*6960*/  MOV R67, UR4 ;  /* 0x0000000400437c02 */ /* 0x000fe20008000f00 */
[----:B------:R-:W-:Y:S02]  /*6970*/  UIADD3.X UR9, UPT, UPT, URZ, UR53, URZ, UP0, !UPT ;  /* 0x00000035ff097290 */ /* 0x000fe400087fe4ff */
[----:B------:R-:W-:Y:S01]  /*6980*/  UIADD3 UR4, UPT, UPT, UR48, 0xa00, URZ ;  /* 0x00000a0030047890 */ /* 0x000fe2000fffe0ff */
[----:B------:R-:W-:Y:S01]  /*6990*/  R2UR UR40, R67 ;  /* 0x00000000432872ca */ /* 0x000fe200000e0000 */
[----:B------:R-:W-:Y:S01]  /*69a0*/  UMOV UR6, UR42 ;  /* 0x0000002a00067c82 */ /* 0x000fe20008000000 */
[----:B------:R-:W-:Y:S11]  /*69b0*/  UMOV UR7, UR36 ;  /* 0x0000002400077c82 */ /* 0x000ff60008000000 */
[----:B------:R2:W-:Y:S01]  /*69c0*/  UTMASTG.3D [UR40], [UR8] ;  /* 0x00000028080073b5 */ /* 0x0005e20008010000 */
[----:B------:R2:W-:Y:S01]  /*69d0*/  UTMASTG.3D [UR4], [UR8] ;  /* 0x00000004080073b5 */ /* 0x0005e20008010000 */
[----:B------:R0:W-:Y:S01]  /*69e0*/  UTMACMDFLUSH ;  /* 0x00000000000079b7 */ /* 0x0001e20000000000 */
[----:B--2---:R-:W-:Y:S04]  /*69f0*/  DEPBAR.LE SB0, 0x1 ;  /* 0x000080400000791a */ /* 0x004fe80000000000 */
.L_x_117:
[----:B------:R-:W-:Y:S05]  /*6a00*/  BSYNC.RECONVERGENT B0 ;  /* 0x0000000000007941 */ /* 0x000fea0003800200 */
.L_x_116:
[----:B------:R-:W-:Y:S01]  /*6a10*/  BAR.SYNC.DEFER_BLOCKING 0x1, 0x80 ;  /* 0x0042000000007b1d */ /* 0x000fe20000010000 */
[----:B------:R-:W-:Y:S01]  /*6a20*/  ISETP.NE.AND P1, PT, R78, RZ, PT ;  /* 0x000000ff4e00720c */ /* 0x000fe20003f25270 */
[----:B------:R-:W-:Y:S01]  /*6a30*/  UISETP.NE.AND UP0, UPT, UR49, URZ, UPT ;  /* 0x000000ff3100728c */ /* 0x000fe2000bf05270 */
[----:B------:R-:W-:Y:S11]  /*6a40*/  LEA R3, R38, UR48, 0x3 ;  /* 0x0000003026037c11 */ /* 0x000ff6000f8e18ff */
[----:B------:R-:W-:Y:S01]  /*6a50*/  @P1 SHF.L.U32 R2, R71, 0x1f, RZ ;  /* 0x0000001f47021819 */ /* 0x000fe200000006ff */
[----:B------:R-:W-:Y:S06]  /*6a60*/  BRA.U !UP0, `(.L_x_118) ;  /* 0x0000000108247547 */ /* 0x000fec000b800000 */
[----:B------:R-:W-:Y:S01]  /*6a70*/  IMAD.U32 R5, RZ, RZ, UR51 ;  /* 0x00000033ff057e24 */ /* 0x000fe2000f8e00ff */
[----:B------:R-:W-:Y:S01]  /*6a80*/  MOV R0, UR37 ;  /* 0x0000002500007c02 */ /* 0x000fe20008000f00 */
[----:B------:R-:W-:Y:S03]  /*6a90*/  UIADD3 UR51, UPT, UPT, UR51, 0x1, URZ ;  /* 0x0000000133337890 */ /* 0x000fe6000fffe0ff */
[----:B------:R-:W-:Y:S01]  /*6aa0*/  @P1 LEA R5, R5, UR48, 0x3 ;  /* 0x0000003005051c11 */ /* 0x000fe2000f8e18ff */
[----:B------:R-:W-:Y:S04]  /*6ab0*/  UISETP.NE.AND UP0, UPT, UR51, 0x4, UPT ;  /* 0x000000043300788c */ /* 0x000fe8000bf05270 */
[----:B------:R-:W-:Y:S01]  /*6ac0*/  @P1 VIADD R5, R5, 0x60 ;  /* 0x0000006005051836 */ /* 0x000fe20000000000 */
[----:B------:R-:W-:Y:S04]  /*6ad0*/  USEL UR51, UR51, URZ, UP0 ;  /* 0x000000ff33337287 */ /* 0x000fe80008000000 */
[----:B------:R-:W-:Y:S04]  /*6ae0*/  @P1 PRMT R0, R0, 0x654, R5 ;  /* 0x0000065400001816 */ /* 0x000fe80000000005 */
[----:B------:R2:W-:Y:S04]  /*6af0*/  @P1 SYNCS.ARRIVE.TRANS64.RED.A1T0 RZ, [R0+URZ], RZ ;  /* 0x000000ff00ff19a7 */ /* 0x0005e800081004ff */
.L_x_118:
[----:B------:R-:W3:Y:S01]  /*6b00*/  @P1 SYNCS.PHASECHK.TRANS64.TRYWAIT P0, [R3+URZ+0x40], R2 ;  /* 0x00004002030015a7 */ /* 0x000ee200080011ff */
[----:B------:R-:W-:Y:S01]  /*6b10*/  BSSY B1, `(.L_x_119) ;  /* 0x0000012000017945 */ /* 0x000fe20003800000 */
[----:B---3--:R-:W-:Y:S03]  /*6b20*/  @P1 SEL R39, RZ, 0x1, !P0 ;  /* 0x00000001ff271807 */ /* 0x008fe60004000000 */
[----:B------:R-:W-:Y:S05]  /*6b30*/  @!P1 BRA `(.L_x_120) ;  /* 0x00000000003c9947 */ /* 0x000fea0003800000 */
[----:B------:R-:W-:Y:S01]  /*6b40*/  ISETP.NE.AND P1, PT, R80, RZ, PT ;  /* 0x000000ff5000720c */ /* 0x000fe20003f25270 */
[----:B------:R-:W-:Y:S01]  /*6b50*/  BSSY B0, `(.L_x_121) ;  /* 0x0000009000007945 */ /* 0x000fe20003800000 */
[----:B------:R-:W-:Y:S11]  /*6b60*/  ISETP.NE.AND P0, PT, R39, RZ, PT ;  /* 0x000000ff2700720c */ /* 0x000ff60003f05270 */
[----:B------:R-:W-:Y:S05]  /*6b70*/  @P1 IMAD R4, R38, 0x1000, R77 ;  /* 0x0000100026041824 */ /* 0x000fea00078e024d */
[----:B------:R-:W-:Y:S05]  /*6b80*/  @P1 IADD3 R2, PT, PT, R4, UR48, RZ ;  /* 0x0000003004021c10 */ /* 0x000fea000fffe0ff */
[----:B------:R-:W-:Y:S01]  /*6b90*/  @P1 IMAD.IADD R2, R81, 0x1, R2 ;  /* 0x0000000151021824 */ /* 0x000fe200078e0202 */
[----:B------:R-:W-:Y:S06]  /*6ba0*/  @P0 BRA `(.L_x_122) ;  /* 0x00000000000c0947 */ /* 0x000fec0003800000 */
[----:B--2---:R-:W-:Y:S04]  /*6bb0*/  SHF.L.U32 R0, R71, 0x1f, RZ ;  /* 0x0000001f47007819 */ /* 0x004fe800000006ff */
[----:B------:R-:W2:Y:S02]  /*6bc0*/  SYNCS.PHASECHK.TRANS64.TRYWAIT P0, [R3+URZ+0x40], R0 ;  /* 0x00004000030075a7 */ /* 0x000ea400080011ff */
[----:B--2---:R-:W-:Y:S05]  /*6bd0*/  @!P0 BRA `(.L_x_123) ;  /* 0x00000028000c8947 */ /* 0x004fea0003800000 */
.L_x_122:
[----:B------:R-:W-:Y:S05]  /*6be0*/  BSYNC B0 ;  /* 0x0000000000007941 */ /* 0x000fea0003800000 */
.L_x_121:
[----:B------:R-:W-:Y:S02]  /*6bf0*/  ISETP.NE.AND P0, PT, R80, RZ, PT ;  /* 0x000000ff5000720c */ /* 0x000fe40003f05270 */
[----:B------:R-:W-:Y:S11]  /*6c00*/  IADD3 R38, PT, PT, R38, 0x1, RZ ;  /* 0x0000000126267810 */ /* 0x000ff60007ffe0ff */
[----:B------:R3:W4:Y:S04]  /*6c10*/  @P0 LDS.128 R40, [R4+UR48+0x200] ;  /* 0x0002003004280984 */ /* 0x0007280008000c00 */
[----:B------:R3:W1:Y:S02]  /*6c20*/  @P0 LDS.128 R48, [R2+0x200] ;  /* 0x0002000002300984 */ /* 0x0006640000000c00 */
.L_x_120:
[----:B------:R-:W-:Y:S05]  /*6c30*/  BSYNC B1 ;  /* 0x0000000000017941 */ /* 0x000fea0003800000 */
.L_x_119:
[----:B--2---:R-:W-:Y:S05]  /*6c40*/  VIADD R3, R34, 0x10 ;  /* 0x0000001022037836 */ /* 0x004fea0000000000 */
[----:B------:R-:W-:Y:S04]  /*6c50*/  SHF.R.U32.HI R3, RZ, 0x15, R3 ;  /* 0x00000015ff037819 */ /* 0x000fe80000011603 */
[----:B------:R-:W-:Y:S11]  /*6c60*/  LOP3.LUT P0, RZ, R3, 0x3, R66, 0x48, !PT ;  /* 0x0000000303ff7812 */ /* 0x000ff60007804842 */
[----:B------:R-:W-:Y:S02]  /*6c70*/  @!UPT UIADD3 URZ, UPT, UPT, URZ, URZ, URZ ;  /* 0x000000fffffff290 */ /* 0x000fe4000fffe0ff */
[----:B------:R-:W-:Y:S05]  /*6c80*/  @!P0 BRA `(.L_x_124) ;  /* 0x0000000000408947 */ /* 0x000fea0003800000 */
[----:B------:R-:W2:Y:S01]  /*6c90*/  LDCU.64 UR8, c[0x4][0x70] ;  /* 0x01000e00ff0877ac */ /* 0x000ea20008000a00 */
[----:B------:R-:W-:Y:S01]  /*6ca0*/  MOV R3, 0x0 ;  /* 0x0000000000037802 */ /* 0x000fe20000000f00 */
[----:B------:R-:W-:Y:S02]  /*6cb0*/  HFMA2 R12, -RZ, RZ, 0, 5.9604644775390625e-08 ;  /* 0x00000001ff0c7431 */ /* 0x000fe400000001ff */
[----:B------:R-:W-:Y:S02]  /*6cc0*/  IMAD.MOV.U32 R8, RZ, RZ, 0x192 ;  /* 0x00000192ff087424 */ /* 0x000fe400078e00ff */
[----:B------:R-:W-:Y:S01]  /*6cd0*/  IMAD.MOV.U32 R13, RZ, RZ, RZ ;  /* 0x000000ffff0d7224 */ /* 0x000fe200078e00ff */
[----:B------:R-:W5:Y:S01]  /*6ce0*/  LDCU.64 UR6, c[0x4][0x78] ;  /* 0x01000f00ff0677ac */ /* 0x000f620008000a00 */
[----:B---3--:R-:W3:Y:S01]  /*6cf0*/  LDC.64 R2, c[0x4][R3] ;  /* 0x0100000003027b82 */ /* 0x008ee20000000a00 */
[----:B------:R-:W4:Y:S01]  /*6d00*/  LDCU.64 UR4, c[0x4][0x10] ;  /* 0x01000200ff0477ac */ /* 0x000f220008000a00 */
[----:B--2---:R-:W-:Y:S01]  /*6d10*/  MOV R5, UR9 ;  /* 0x0000000900057c02 */ /* 0x004fe20008000f00 */
[----:B------:R-:W-:Y:S01]  /*6d20*/  IMAD.U32 R4, RZ, RZ, UR8 ;  /* 0x00000008ff047e24 */ /* 0x000fe2000f8e00ff */
[----:B-----5:R-:W-:Y:S01]  /*6d30*/  MOV R7, UR7 ;  /* 0x0000000700077c02 */ /* 0x020fe20008000f00 */
[----:B------:R-:W-:Y:S01]  /*6d40*/  IMAD.U32 R6, RZ, RZ, UR6 ;  /* 0x00000006ff067e24 */ /* 0x000fe2000f8e00ff */
[----:B----4-:R-:W-:Y:S01]  /*6d50*/  MOV R11, UR5 ;  /* 0x00000005000b7c02 */ /* 0x010fe20008000f00 */
[----:B------:R-:W-:Y:S02]  /*6d60*/  IMAD.U32 R10, RZ, RZ, UR4 ;  /* 0x00000004ff0a7e24 */ /* 0x000fe4000f8e00ff */
[----:B------:R-:W-:Y:S07]  /*6d70*/  LEPC R20, `(.L_x_124) ;  /* 0x000000001014794e */ /* 0x000fee0000000000 */
[----:B-1-3--:R-:W-:Y:S05]  /*6d80*/  CALL.ABS.NOINC R2 ;  /* 0x0000000002007343 */ /* 0x00afea0003c00000 */
.L_x_124:
[----:B------:R-:W-:Y:S01]  /*6d90*/  ISETP.NE.AND P6, PT, R78, RZ, PT ;  /* 0x000000ff4e00720c */ /* 0x000fe20003fc5270 */
[----:B------:R-:W-:Y:S05]  /*6da0*/  WARPSYNC.ALL ;  /* 0x0000000000007948 */ /* 0x000fea0003800000 */
[----:B------:R-:W-:Y:S01]  /*6db0*/  R2UR UR4, R34 ;  /* 0x00000000220472ca */ /* 0x000fe200000e0000 */
[--C-:B----4-:R-:W-:Y:S01]  /*6dc0*/  HADD2.F32 R20, -RZ, R40.reuse.H0_H0 ;  /* 0x20000028ff147230 */ /* 0x110fe20000004100 */
[----:B------:R-:W-:Y:S01]  /*6dd0*/  ISETP.NE.AND P0, PT, R72, RZ, PT ;  /* 0x000000ff4800720c */ /* 0x000fe20003f05270 */
[----:B------:R-:W-:Y:S01]  /*6de0*/  HADD2.F32 R21, -RZ, R40.H1_H1 ;  /* 0x30000028ff157230 */ /* 0x000fe20000004100 */
[----:B------:R-:W-:Y:S01]  /*6df0*/  MOV R82, UR51 ;  /* 0x0000003300527c02 */ /* 0x000fe20008000f00 */
[--C-:B------:R-:W-:Y:S01]  /*6e00*/  HADD2.F32 R36, -RZ, R41.reuse.H1_H1 ;  /* 0x30000029ff247230 */ /* 0x100fe20000004100 */
[----:B------:R-:W-:Y:S01]  /*6e10*/  MOV R83, UR37 ;  /* 0x0000002500537c02 */ /* 0x000fe20008000f00 */
[----:B-1----:R-:W-:Y:S01]  /*6e20*/  HADD2.F32 R37, -RZ, R48.H0_H0 ;  /* 0x20000030ff257230 */ /* 0x002fe20000004100 */
[----:B------:R-:W-:Y:S01]  /*6e30*/  @P6 LEA R82, R82, UR48, 0x3 ;  /* 0x0000003052526c11 */ /* 0x000fe2000f8e18ff */
[----:B------:R-:W-:Y:S01]  /*6e40*/  BSSY.RECONVERGENT B0, `(.L_x_125) ;  /* 0x0000052000007945 */ /* 0x000fe20003800200 */
[----:B------:R-:W-:Y:S02]  /*6e50*/  @P6 SHF.L.U32 R88, R71, 0x1f, RZ ;  /* 0x0000001f47586819 */ /* 0x000fe400000006ff */
[----:B------:R-:W-:Y:S01]  /*6e60*/  @P6 IADD3 R82, PT, PT, R82, 0x60, RZ ;  /* 0x0000006052526810 */ /* 0x000fe20007ffe0ff */
[----:B---3--:R-:W1:Y:S03]  /*6e70*/  LDTM.x16 R4, tmem[UR4+0x10] ;  /* 0x00001004000479ee */ /* 0x008e660008240000 */
[----:B------:R-:W-:Y:S02]  /*6e80*/  @P6 PRMT R82, R83, 0x654, R82 ;  /* 0x0000065453526816 */ /* 0x000fe40000000052 */
[----:B------:R-:W-:Y:S01]  /*6e90*/  LEA R83, R38, UR48, 0x3 ;  /* 0x0000003026537c11 */ /* 0x000fe2000f8e18ff */
[C---:B-1----:R-:W-:Y:S01]  /*6ea0*/  FMUL R0, R32.reuse, R4 ;  /* 0x0000000420007220 */ /* 0x042fe20000400000 */
[C---:B------:R-:W-:Y:S01]  /*6eb0*/  FMUL R2, R32.reuse, R5 ;  /* 0x0000000520027220 */ /* 0x040fe20000400000 */
[C---:B------:R-:W-:Y:S01]  /*6ec0*/  FMUL R3, R32.reuse, R6 ;  /* 0x0000000620037220 */ /* 0x040fe20000400000 */
[C---:B------:R-:W-:Y:S01]  /*6ed0*/  FMUL R7, R32.reuse, R7 ;  /* 0x0000000720077220 */ /* 0x040fe20000400000 */
[C---:B------:R-:W-:Y:S01]  /*6ee0*/  FFMA R0, R35.reuse, R20, R0 ;  /* 0x0000001423007223 */ /* 0x040fe20000000000 */
[----:B------:R-:W-:Y:S02]  /*6ef0*/  HADD2.F32 R20, -RZ, R41.H0_H0 ;  /* 0x20000029ff147230 */ /* 0x000fe40000004100 */
[C---:B------:R-:W-:Y:S01]  /*6f00*/  FFMA R2, R35.reuse, R21, R2 ;  /* 0x0000001523027223 */ /* 0x040fe20000000002 */
[C---:B------:R-:W-:Y:S01]  /*6f10*/  FMUL R4, R32.reuse, R8 ;  /* 0x0000000820047220 */ /* 0x040fe20000400000 */
[C---:B------:R-:W-:Y:S01]  /*6f20*/  FMUL R5, R32.reuse, R9 ;  /* 0x0000000920057220 */ /* 0x040fe20000400000 */
[--C-:B------:R-:W-:Y:S02]  /*6f30*/  HADD2.F32 R21, -RZ, R43.reuse.H0_H0 ;  /* 0x2000002bff157230 */ /* 0x100fe40000004100 */
[C---:B------:R-:W-:Y:S01]  /*6f40*/  FFMA R3, R35.reuse, R20, R3 ;  /* 0x0000001423037223 */ /* 0x040fe20000000003 */
[--C-:B------:R-:W-:Y:S02]  /*6f50*/  HADD2.F32 R20, -RZ, R42.reuse.H0_H0 ;  /* 0x2000002aff147230 */ /* 0x100fe40000004100 */
[C---:B------:R-:W-:Y:S01]  /*6f60*/  FFMA R7, R35.reuse, R36, R7 ;  /* 0x0000002423077223 */ /* 0x040fe20000000007 */
[C---:B------:R-:W-:Y:S01]  /*6f70*/  FMUL R6, R32.reuse, R10 ;  /* 0x0000000a20067220 */ /* 0x040fe20000400000 */
[----:B------:R-:W-:Y:S02]  /*6f80*/  HADD2.F32 R36, -RZ, R43.H1_H1 ;  /* 0x3000002bff247230 */ /* 0x000fe40000004100 */
[C---:B------:R-:W-:Y:S01]  /*6f90*/  FMUL R11, R32.reuse, R11 ;  /* 0x0000000b200b7220 */ /* 0x040fe20000400000 */
[C---:B------:R-:W-:Y:S01]  /*6fa0*/  FFMA R4, R35.reuse, R20, R4 ;  /* 0x0000001423047223 */ /* 0x040fe20000000004 */
[----:B------:R-:W-:Y:S02]  /*6fb0*/  HADD2.F32 R20, -RZ, R42.H1_H1 ;  /* 0x3000002aff147230 */ /* 0x000fe40000004100 */
[C---:B------:R-:W-:Y:S01]  /*6fc0*/  FMUL R8, R32.reuse, R12 ;  /* 0x0000000c20087220 */ /* 0x040fe20000400000 */
[C---:B------:R-:W-:Y:S01]  /*6fd0*/  FMUL R9, R32.reuse, R13 ;  /* 0x0000000d20097220 */ /* 0x040fe20000400000 */
[C---:B------:R-:W-:Y:S01]  /*6fe0*/  FMUL R10, R32.reuse, R14 ;  /* 0x0000000e200a7220 */ /* 0x040fe20000400000 */
[C---:B------:R-:W-:Y:S01]  /*6ff0*/  FMUL R15, R32.reuse, R15 ;  /* 0x0000000f200f7220 */ /* 0x040fe20000400000 */
[C---:B------:R-:W-:Y:S01]  /*7000*/  FFMA R5, R35.reuse, R20, R5 ;  /* 0x0000001423057223 */ /* 0x040fe20000000005 */
[----:B------:R-:W-:Y:S02]  /*7010*/  HADD2.F32 R20, -RZ, R48.H1_H1 ;  /* 0x30000030ff147230 */ /* 0x000fe40000004100 */
[C---:B------:R-:W-:Y:S01]  /*7020*/  FFMA R6, R35.reuse, R21, R6 ;  /* 0x0000001523067223 */ /* 0x040fe20000000006 */
[C---:B------:R-:W-:Y:S01]  /*7030*/  FFMA R11, R35.reuse, R36, R11 ;  /* 0x00000024230b7223 */ /* 0x040fe2000000000b */
[C---:B------:R-:W-:Y:S01]  /*7040*/  FFMA R8, R35.reuse, R37, R8 ;  /* 0x0000002523087223 */ /* 0x040fe20000000008 */
[--C-:B------:R-:W-:Y:S02]  /*7050*/  HADD2.F32 R21, -RZ, R49.reuse.H0_H0 ;  /* 0x20000031ff157230 */ /* 0x100fe40000004100 */
[C---:B------:R-:W-:Y:S01]  /*7060*/  FFMA R9, R35.reuse, R20, R9 ;  /* 0x0000001423097223 */ /* 0x040fe20000000009 */
[----:B------:R-:W-:Y:S02]  /*7070*/  HADD2.F32 R20, -RZ, R49.H1_H1 ;  /* 0x30000031ff147230 */ /* 0x000fe40000004100 */
[C---:B------:R-:W-:Y:S01]  /*7080*/  FMUL R12, R32.reuse, R16 ;  /* 0x00000010200c7220 */ /* 0x040fe20000400000 */
[C---:B------:R-:W-:Y:S01]  /*7090*/  FMUL R13, R32.reuse, R17 ;  /* 0x00000011200d7220 */ /* 0x040fe20000400000 */
[C---:B------:R-:W-:Y:S01]  /*70a0*/  FFMA R10, R35.reuse, R21, R10 ;  /* 0x00000015230a7223 */ /* 0x040fe2000000000a */
[--C-:B------:R-:W-:Y:S02]  /*70b0*/  HADD2.F32 R21, -RZ, R50.reuse.H0_H0 ;  /* 0x20000032ff157230 */ /* 0x100fe40000004100 */
[C---:B------:R-:W-:Y:S01]  /*70c0*/  FFMA R15, R35.reuse, R20, R15 ;  /* 0x00000014230f7223 */ /* 0x040fe2000000000f */
[----:B------:R-:W-:Y:S02]  /*70d0*/  HADD2.F32 R20, -RZ, R50.H1_H1 ;  /* 0x30000032ff147230 */ /* 0x000fe40000004100 */
[C---:B------:R-:W-:Y:S01]  /*70e0*/  FMUL R14, R32.reuse, R18 ;  /* 0x00000012200e7220 */ /* 0x040fe20000400000 */
[--C-:B------:R-:W-:Y:S02]  /*70f0*/  HADD2.F32 R37, -RZ, R51.reuse.H0_H0 ;  /* 0x20000033ff257230 */ /* 0x100fe40000004100 */
[----:B------:R-:W-:Y:S01]  /*7100*/  FMUL R19, R32, R19 ;  /* 0x0000001320137220 */ /* 0x000fe20000400000 */
[----:B------:R-:W-:Y:S01]  /*7110*/  HADD2.F32 R36, -RZ, R51.H1_H1 ;  /* 0x30000033ff247230 */ /* 0x000fe20000004100 */
        /* <DEDUP_REMOVED lines=22> */
[----:B------:R-:W-:Y:S02]  /*7280*/  UIADD3 UR12, UP0, UPT, UR52, 0x680, URZ ;  /* 0x00000680340c7890 */ /* 0x000fe4000ff1e0ff */
[----:B------:R-:W-:Y:S02]  /*7290*/  UIADD3 UR9, UPT, UPT, UR41, 0x10, URZ ;  /* 0x0000001029097890 */ /* 0x000fe4000fffe0ff */
[----:B------:R-:W-:Y:S02]  /*72a0*/  UIADD3 UR8, UPT, UPT, UR48, 0x1200, URZ ;  /* 0x0000120030087890 */ /* 0x000fe4000fffe0ff */
[----:B------:R-:W-:Y:S01]  /*72b0*/  UIADD3.X UR13, UPT, UPT, URZ, UR53, URZ, UP0, !UPT ;  /* 0x00000035ff0d7290 */ /* 0x000fe200087fe4ff */
[----:B------:R-:W-:Y:S01]  /*72c0*/  UMOV UR10, UR42 ;  /* 0x0000002a000a7c82 */ /* 0x000fe20008000000 */
[----:B------:R-:W-:Y:S01]  /*72d0*/  UMOV UR11, UR36 ;  /* 0x00000024000b7c82 */ /* 0x000fe20008000000 */
[----:B------:R-:W-:Y:S02]  /*72e0*/  UIADD3 UR5, UPT, UPT, UR41, 0x50, URZ ;  /* 0x0000005029057890 */ /* 0x000fe4000fffe0ff */
[----:B------:R-:W-:Y:S01]  /*72f0*/  UIADD3 UR4, UPT, UPT, UR48, 0x1a00, URZ ;  /* 0x00001a0030047890 */ /* 0x000fe2000fffe0ff */
[----:B------:R-:W-:Y:S03]  /*7300*/  UMOV UR6, UR42 ;  /* 0x0000002a00067c82 */ /* 0x000fe60008000000 */
[----:B------:R2:W-:Y:S01]  /*7310*/  UTMASTG.3D [UR8], [UR12] ;  /* 0x000000080c0073b5 */ /* 0x0005e20008010000 */
[----:B------:R-:W-:Y:S04]  /*7320*/  UMOV UR7, UR36 ;  /* 0x0000002400077c82 */ /* 0x000fe80008000000 */
[----:B------:R2:W-:Y:S01]  /*7330*/  UTMASTG.3D [UR4], [UR12] ;  /* 0x000000040c0073b5 */ /* 0x0005e20008010000 */
[----:B------:R0:W-:Y:S01]  /*7340*/  UTMACMDFLUSH ;  /* 0x00000000000079b7 */ /* 0x0001e20000000000 */
[----:B--2---:R-:W-:Y:S04]  /*7350*/  DEPBAR.LE SB0, 0x1 ;  /* 0x000080400000791a */ /* 0x004fe80000000000 */
.L_x_126:
[----:B------:R-:W-:Y:S05]  /*7360*/  BSYNC.RECONVERGENT B0 ;  /* 0x0000000000007941 */ /* 0x000fea0003800200 */
.L_x_125:
[----:B------:R-:W-:Y:S01]  /*7370*/  BAR.SYNC.DEFER_BLOCKING 0x1, 0x80 ;  /* 0x0042000000007b1d */ /* 0x000fe20000010000 */
[----:B------:R-:W-:Y:S04]  /*7380*/  UIADD3 UR40, UPT, UPT, UR51, 0x1, URZ ;  /* 0x0000000133287890 */ /* 0x000fe8000fffe0ff */
[----:B------:R-:W-:Y:S04]  /*7390*/  UISETP.NE.AND UP0, UPT, UR40, 0x4, UPT ;  /* 0x000000042800788c */ /* 0x000fe8000bf05270 */
[----:B------:R-:W-:Y:S01]  /*73a0*/  USEL UR40, UR40, URZ, UP0 ;  /* 0x000000ff28287287 */ /* 0x000fe20008000000 */
[----:B------:R2:W-:Y:S01]  /*73b0*/  @P6 SYNCS.ARRIVE.TRANS64.RED.A1T0 RZ, [R82+URZ], RZ ;  /* 0x000000ff52ff69a7 */ /* 0x0005e200081004ff */
[----:B------:R-:W-:Y:S01]  /*73c0*/  BSSY B1, `(.L_x_127) ;  /* 0x0000013000017945 */ /* 0x000fe20003800000 */
[----:B------:R-:W3:Y:S02]  /*73d0*/  @P6 SYNCS.PHASECHK.TRANS64.TRYWAIT P0, [R83+URZ+0x40], R88 ;  /* 0x00004058530065a7 */ /* 0x000ee400080011ff */
[----:B---3--:R-:W-:Y:S01]  /*73e0*/  @P6 SEL R39, RZ, 0x1, !P0 ;  /* 0x00000001ff276807 */ /* 0x008fe20004000000 */
[----:B--2---:R-:W-:Y:S06]  /*73f0*/  @!P6 BRA `(.L_x_128) ;  /* 0x00000000003ce947 */ /* 0x004fec0003800000 */
[----:B------:R-:W-:Y:S01]  /*7400*/  ISETP.NE.AND P1, PT, R80, RZ, PT ;  /* 0x000000ff5000720c */ /* 0x000fe20003f25270 */
[----:B------:R-:W-:Y:S01]  /*7410*/  BSSY B0, `(.L_x_129) ;  /* 0x0000009000007945 */ /* 0x000fe20003800000 */
[----:B------:R-:W-:Y:S11]  /*7420*/  ISETP.NE.AND P0, PT, R39, RZ, PT ;  /* 0x000000ff2700720c */ /* 0x000ff60003f05270 */
[----:B------:R-:W-:Y:S05]  /*7430*/  @P1 IMAD R2, R38, 0x1000, R77 ;  /* 0x0000100026021824 */ /* 0x000fea00078e024d */
[----:B------:R-:W-:Y:S05]  /*7440*/  @P1 IADD3 R0, PT, PT, R2, UR48, RZ ;  /* 0x0000003002001c10 */ /* 0x000fea000fffe0ff */
[----:B------:R-:W-:Y:S01]  /*7450*/  @P1 IMAD.IADD R0, R81, 0x1, R0 ;  /* 0x0000000151001824 */ /* 0x000fe200078e0200 */
[----:B------:R-:W-:Y:S06]  /*7460*/  @P0 BRA `(.L_x_130) ;  /* 0x00000000000c0947 */ /* 0x000fec0003800000 */
[----:B------:R-:W-:Y:S04]  /*7470*/  SHF.L.U32 R4, R71, 0x1f, RZ ;  /* 0x0000001f47047819 */ /* 0x000fe800000006ff */
[----:B------:R-:W2:Y:S02]  /*7480*/  SYNCS.PHASECHK.TRANS64.TRYWAIT P0, [R83+URZ+0x40], R4 ;  /* 0x00004004530075a7 */ /* 0x000ea400080011ff */
[----:B--2---:R-:W-:Y:S05]  /*7490*/  @!P0 BRA `(.L_x_131) ;  /* 0x0000001c00f08947 */ /* 0x004fea0003800000 */
.L_x_130:
[----:B------:R-:W-:Y:S05]  /*74a0*/  BSYNC B0 ;  /* 0x0000000000007941 */ /* 0x000fea0003800000 */
.L_x_129:
[----:B------:R-:W-:Y:S02]  /*74b0*/  ISETP.NE.AND P0, PT, R80, RZ, PT ;  /* 0x000000ff5000720c */ /* 0x000fe40003f05270 */
[----:B------:R-:W-:Y:S11]  /*74c0*/  IADD3 R38, PT, PT, R38, 0x1, RZ ;  /* 0x0000000126267810 */ /* 0x000ff60007ffe0ff */
[----:B------:R3:W4:Y:S04]  /*74d0*/  @P0 LDS.128 R40, [R2+UR48+0x200] ;  /* 0x0002003002280984 */ /* 0x0007280008000c00 */
[----:B------:R3:W1:Y:S02]  /*74e0*/  @P0 LDS.128 R48, [R0+0x200] ;  /* 0x0002000000300984 */ /* 0x0006640000000c00 */
.L_x_128:
[----:B------:R-:W-:Y:S05]  /*74f0*/  BSYNC B1 ;  /* 0x0000000000017941 */ /* 0x000fea0003800000 */
.L_x_127:
[----:B------:R-:W-:Y:S05]  /*7500*/  VIADD R3, R34, 0x20 ;  /* 0x0000002022037836 */ /* 0x000fea0000000000 */
[----:B------:R-:W-:Y:S04]  /*7510*/  SHF.R.U32.HI R3, RZ, 0x15, R3 ;  /* 0x00000015ff037819 */ /* 0x000fe80000011603 */
[----:B------:R-:W-:Y:S11]  /*7520*/  LOP3.LUT P0, RZ, R3, 0x3, R66, 0x48, !PT ;  /* 0x0000000303ff7812 */ /* 0x000ff60007804842 */
[----:B------:R-:W-:Y:S02]  /*7530*/  @!UPT UIADD3 URZ, UPT, UPT, URZ, URZ, URZ ;  /* 0x000000fffffff290 */ /* 0x000fe4000fffe0ff */
[----:B------:R-:W-:Y:S05]  /*7540*/  @!P0 BRA `(.L_x_132) ;  /* 0x0000000000408947 */ /* 0x000fea0003800000 */
[----:B------:R-:W5:Y:S01]  /*7550*/  LDCU.64 UR8, c[0x4][0x70] ;  /* 0x01000e00ff0877ac */ /* 0x000f620008000a00 */
[----:B------:R-:W-:Y:S01]  /*7560*/  MOV R3, 0x0 ;  /* 0x0000000000037802 */ /* 0x000fe20000000f00 */
[----:B------:R-:W-:Y:S02]  /*7570*/  HFMA2 R12, -RZ, RZ, 0, 5.9604644775390625e-08 ;  /* 0x00000001ff0c7431 */ /* 0x000fe400000001ff */
[----:B------:R-:W-:Y:S02]  /*7580*/  IMAD.MOV.U32 R8, RZ, RZ, 0x192 ;  /* 0x00000192ff087424 */ /* 0x000fe400078e00ff */
[----:B------:R-:W-:Y:S01]  /*7590*/  IMAD.MOV.U32 R13, RZ, RZ, RZ ;  /* 0x000000ffff0d7224 */ /* 0x000fe200078e00ff */
[----:B------:R-:W4:Y:S01]  /*75a0*/  LDCU.64 UR6, c[0x4][0x78] ;  /* 0x01000f00ff0677ac */ /* 0x000f220008000a00 */
[----:B---3--:R-:W3:Y:S01]  /*75b0*/  LDC.64 R2, c[0x4][R3] ;  /* 0x0100000003027b82 */ /* 0x008ee20000000a00 */
[----:B------:R-:W1:Y:S01]  /*75c0*/  LDCU.64 UR4, c[0x4][0x10] ;  /* 0x01000200ff0477ac */ /* 0x000e620008000a00 */
[----:B-----5:R-:W-:Y:S01]  /*75d0*/  MOV R5, UR9 ;  /* 0x0000000900057c02 */ /* 0x020fe20008000f00 */
[----:B--2---:R-:W-:Y:S01]  /*75e0*/  IMAD.U32 R4, RZ, RZ, UR8 ;  /* 0x00000008ff047e24 */ /* 0x004fe2000f8e00ff */
[----:B----4-:R-:W-:Y:S01]  /*75f0*/  MOV R7, UR7 ;  /* 0x0000000700077c02 */ /* 0x010fe20008000f00 */
[----:B------:R-:W-:Y:S01]  /*7600*/  IMAD.U32 R6, RZ, RZ, UR6 ;  /* 0x00000006ff067e24 */ /* 0x000fe2000f8e00ff */
[----:B-1----:R-:W-:Y:S01]  /*7610*/  MOV R11, UR5 ;  /* 0x00000005000b7c02 */ /* 0x002fe20008000f00 */
[----:B------:R-:W-:Y:S02]  /*7620*/  IMAD.U32 R10, RZ, RZ, UR4 ;  /* 0x00000004ff0a7e24 */ /* 0x000fe4000f8e00ff */
[----:B------:R-:W-:Y:S07]  /*7630*/  LEPC R20, `(.L_x_132) ;  /* 0x000000001014794e */ /* 0x000fee0000000000 */
[----:B---3--:R-:W-:Y:S05]  /*7640*/  CALL.ABS.NOINC R2 ;  /* 0x0000000002007343 */ /* 0x008fea0003c00000 */
.L_x_132:
        /* <DEDUP_REMOVED lines=8> */
[----:B--2---:R-:W-:Y:S01]  /*76d0*/  MOV R83, UR37 ;  /* 0x0000002500537c02 */ /* 0x004fe20008000f00 */
[----:B-1----:R-:W-:Y:S01]  /*76e0*/  HADD2.F32 R37, -RZ, R48.H0_H0 ;  /* 0x20000030ff257230 */ /* 0x002fe20000004100 */
[----:B------:R-:W-:Y:S01]  /*76f0*/  @P6 LEA R82, R82, UR48, 0x3 ;  /* 0x0000003052526c11 */ /* 0x000fe2000f8e18ff */
[----:B------:R-:W-:Y:S01]  /*7700*/  BSSY.RECONVERGENT B0, `(.L_x_133) ;  /* 0x0000052000007945 */ /* 0x000fe20003800200 */
[----:B------:R-:W-:Y:S02]  /*7710*/  LEA R88, R38, UR48, 0x3 ;  /* 0x0000003026587c11 */ /* 0x000fe4000f8e18ff */
[----:B------:R-:W-:Y:S01]  /*7720*/  @P6 IADD3 R82, PT, PT, R82, 0x60, RZ ;  /* 0x0000006052526810 */ /* 0x000fe20007ffe0ff */
[----:B------:R-:W3:Y:S03]  /*7730*/  LDTM.x16 R4, tmem[UR4+0x20] ;  /* 0x00002004000479ee */ /* 0x000ee60008240000 */
[----:B------:R-:W-:Y:S02]  /*7740*/  @P6 PRMT R82, R83, 0x654, R82 ;  /* 0x0000065453526816 */ /* 0x000fe40000000052 */
[----:B------:R-:W-:Y:S01]  /*7750*/  @P6 SHF.L.U32 R83, R71, 0x1f, RZ ;  /* 0x0000001f47536819 */ /* 0x000fe200000006ff */
[C---:B---3--:R-:W-:Y:S01]  /*7760*/  FMUL R0, R32.reuse, R4 ;  /* 0x0000000420007220 */ /* 0x048fe20000400000 */
        /* <DEDUP_REMOVED lines=75> */
.L_x_134:
[----:B------:R-:W-:Y:S05]  /*7c20*/  BSYNC.RECONVERGENT B0 ;  /* 0x0000000000007941 */ /* 0x000fea0003800200 */
.L_x_133:
        /* <DEDUP_REMOVED lines=19> */
.L_x_138:
[----:B------:R-:W-:Y:S05]  /*7d60*/  BSYNC B0 ;  /* 0x0000000000007941 */ /* 0x000fea0003800000 */
.L_x_137:
[----:B------:R-:W-:Y:S11]  /*7d70*/  ISETP.NE.AND P0, PT, R80, RZ, PT ;  /* 0x000000ff5000720c */ /* 0x000ff60003f05270 */
[----:B------:R-:W-:Y:S02]  /*7d80*/  @!UPT UIADD3 URZ, UPT, UPT, URZ, URZ, URZ ;  /* 0x000000fffffff290 */ /* 0x000fe4000fffe0ff */
[----:B------:R3:W4:Y:S04]  /*7d90*/  @P0 LDS.128 R40, [R38+UR48+0x200] ;  /* 0x0002003026280984 */ /* 0x0007280008000c00 */
[----:B------:R3:W1:Y:S02]  /*7da0*/  @P0 LDS.128 R48, [R81+0x200] ;  /* 0x0002000051300984 */ /* 0x0006640000000c00 */
.L_x_136:
[----:B------:R-:W-:Y:S05]  /*7db0*/  BSYNC B1 ;  /* 0x0000000000017941 */ /* 0x000fea0003800000 */
.L_x_135:
        /* <DEDUP_REMOVED lines=11> */
[----:B------:R-:W1:Y:S01]  /*7e70*/  LDC.64 R2, c[0x4][R3] ;  /* 0x0100000003027b82 */ /* 0x000e620000000a00 */
[----:B------:R-:W3:Y:S01]  /*7e80*/  LDCU.64 UR4, c[0x4][0x10] ;  /* 0x01000200ff0477ac */ /* 0x000ee20008000a00 */
[----:B--2---:R-:W-:Y:S01]  /*7e90*/  MOV R5, UR9 ;  /* 0x0000000900057c02 */ /* 0x004fe20008000f00 */
[----:B------:R-:W-:Y:S01]  /*7ea0*/  IMAD.U32 R4, RZ, RZ, UR8 ;  /* 0x00000008ff047e24 */ /* 0x000fe2000f8e00ff */
[----:B-----5:R-:W-:Y:S01]  /*7eb0*/  MOV R7, UR7 ;  /* 0x0000000700077c02 */ /* 0x020fe20008000f00 */
[----:B------:R-:W-:Y:S01]  /*7ec0*/  IMAD.U32 R6, RZ, RZ, UR6 ;  /* 0x00000006ff067e24 */ /* 0x000fe2000f8e00ff */
[----:B---3--:R-:W-:Y:S01]  /*7ed0*/  MOV R11, UR5 ;  /* 0x00000005000b7c02 */ /* 0x008fe20008000f00 */
[----:B------:R-:W-:Y:S02]  /*7ee0*/  IMAD.U32 R10, RZ, RZ, UR4 ;  /* 0x00000004ff0a7e24 */ /* 0x000fe4000f8e00ff */
[----:B------:R-:W-:Y:S07]  /*7ef0*/  LEPC R20, `(.L_x_140) ;  /* 0x000000001014794e */ /* 0x000fee0000000000 */
[----:B-1--4-:R-:W-:Y:S05]  /*7f00*/  CALL.ABS.NOINC R2 ;  /* 0x0000000002007343 */ /* 0x012fea0003c00000 */
.L_x_140:
[----:B------:R-:W-:Y:S01]  /*7f10*/  ISETP.NE.AND P0, PT, R72, RZ, PT ;  /* 0x000000ff4800720c */ /* 0x000fe20003f05270 */
[----:B------:R-:W-:Y:S05]  /*7f20*/  WARPSYNC.ALL ;  /* 0x0000000000007948 */ /* 0x000fea0003800000 */
[----:B------:R-:W-:Y:S01]  /*7f30*/  R2UR UR4, R34 ;  /* 0x00000000220472ca */ /* 0x000fe200000e0000 */
[--C-:B----4-:R-:W-:Y:S01]  /*7f40*/  HADD2.F32 R20, -RZ, R40.reuse.H0_H0 ;  /* 0x20000028ff147230 */ /* 0x110fe20000004100 */
[----:B------:R-:W-:Y:S01]  /*7f50*/  IADD3 R74, PT, PT, R74, 0xd0, RZ ;  /* 0x000000d04a4a7810 */ /* 0x000fe20007ffe0ff */
[----:B------:R-:W-:Y:S01]  /*7f60*/  HADD2.F32 R36, -RZ, R40.H1_H1 ;  /* 0x30000028ff247230 */ /* 0x000fe20000004100 */
[----:B------:R-:W-:Y:S01]  /*7f70*/  BSSY.RECONVERGENT B0, `(.L_x_141) ;  /* 0x0000053000007945 */ /* 0x000fe20003800200 */
[--C-:B------:R-:W-:Y:S01]  /*7f80*/  HADD2.F32 R21, -RZ, R41.reuse.H0_H0 ;  /* 0x20000029ff157230 */ /* 0x100fe20000004100 */
[----:B------:R-:W-:Y:S01]  /*7f90*/  LOP3.LUT R74, R74, 0xfefffff8, RZ, 0xc0, !PT ;  /* 0xfefffff84a4a7812 */ /* 0x000fe200078ec0ff */
[----:B---3--:R-:W-:Y:S02]  /*7fa0*/  HADD2.F32 R38, -RZ, R41.H1_H1 ;  /* 0x30000029ff267230 */ /* 0x008fe40000004100 */
[--C-:B------:R-:W-:Y:S02]  /*7fb0*/  HADD2.F32 R37, -RZ, R42.reuse.H0_H0 ;  /* 0x2000002aff257230 */ /* 0x100fe40000004100 */
[----:B------:R-:W-:Y:S02]  /*7fc0*/  HADD2.F32 R40, -RZ, R42.H1_H1 ;  /* 0x3000002aff287230 */ /* 0x000fe40000004100 */
[----:B------:R-:W2:Y:S01]  /*7fd0*/  LDTM.x16 R4, tmem[UR4+0x30] ;  /* 0x00003004000479ee */ /* 0x000ea20008240000 */
[----:B------:R-:W-:Y:S01]  /*7fe0*/  NOP ;  /* 0x0000000000007918 */ /* 0x000fe20000000000 */
[----:B--2---:R2:W-:Y:S01]  /*7ff0*/  SYNCS.ARRIVE.TRANS64.RED.A1T0 RZ, [R74+URZ], RZ ;  /* 0x000000ff4aff79a7 */ /* 0x0045e200081004ff */
[--C-:B------:R-:W-:Y:S02]  /*8000*/  HADD2.F32 R39, -RZ, R43.reuse.H0_H0 ;  /* 0x2000002bff277230 */ /* 0x100fe40000004100 */
[----:B------:R-:W-:Y:S02]  /*8010*/  HADD2.F32 R42, -RZ, R43.H1_H1 ;  /* 0x3000002bff2a7230 */ /* 0x000fe40000004100 */
[--C-:B-1----:R-:W-:Y:S02]  /*8020*/  HADD2.F32 R41, -RZ, R48.reuse.H0_H0 ;  /* 0x20000030ff297230 */ /* 0x102fe40000004100 */
[----:B------:R-:W-:Y:S02]  /*8030*/  HADD2.F32 R43, -RZ, R48.H1_H1 ;  /* 0x30000030ff2b7230 */ /* 0x000fe40000004100 */
[--C-:B------:R-:W-:Y:S02]  /*8040*/  HADD2.F32 R44, -RZ, R49.reuse.H0_H0 ;  /* 0x20000031ff2c7230 */ /* 0x100fe40000004100 */
[----:B------:R-:W-:Y:S02]  /*8050*/  HADD2.F32 R46, -RZ, R49.H1_H1 ;  /* 0x30000031ff2e7230 */ /* 0x000fe40000004100 */
[--C-:B------:R-:W-:Y:S02]  /*8060*/  HADD2.F32 R45, -RZ, R50.reuse.H0_H0 ;  /* 0x20000032ff2d7230 */ /* 0x100fe40000004100 */
[----:B------:R-:W-:Y:S02]  /*8070*/  HADD2.F32 R48, -RZ, R50.H1_H1 ;  /* 0x30000032ff307230 */ /* 0x000fe40000004100 */
[--C-:B------:R-:W-:Y:S02]  /*8080*/  HADD2.F32 R47, -RZ, R51.reuse.H0_H0 ;  /* 0x20000033ff2f7230 */ /* 0x100fe40000004100 */
[----:B------:R-:W-:Y:S02]  /*8090*/  HADD2.F32 R50, -RZ, R51.H1_H1 ;  /* 0x30000033ff327230 */ /* 0x000fe40000004100 */
[C---:B------:R-:W-:Y:S01]  /*80a0*/  FMUL R4, R32.reuse, R4 ;  /* 0x0000000420047220 */ /* 0x040fe20000400000 */
[C---:B------:R-:W-:Y:S01]  /*80b0*/  FMUL R5, R32.reuse, R5 ;  /* 0x0000000520057220 */ /* 0x040fe20000400000 */
[C---:B------:R-:W-:Y:S01]  /*80c0*/  FMUL R6, R32.reuse, R6 ;  /* 0x0000000620067220 */ /* 0x040fe20000400000 */
[C---:B------:R-:W-:Y:S01]  /*80d0*/  FMUL R7, R32.reuse, R7 ;  /* 0x0000000720077220 */ /* 0x040fe20000400000 */
[C---:B------:R-:W-:Y:S01]  /*80e0*/  FFMA R4, R35.reuse, R20, R4 ;  /* 0x0000001423047223 */ /* 0x040fe20000000004 */
        /* <DEDUP_REMOVED lines=21> */
[----:B------:R-:W-:Y:S01]  /*8240*/  FFMA R15, R35, R46, R15 ;  /* 0x0000002e230f7223 */ /* 0x000fe2000000000f */
        /* <DEDUP_REMOVED lines=20> */
[----:B-1----:R-:W1:Y:S02]  /*8390*/  FENCE.VIEW.ASYNC.S ;  /* 0x00000000000073c6 */ /* 0x002e640000000000 */
[----:B-1----:R-:W-:Y:S06]  /*83a0*/  BAR.SYNC.DEFER_BLOCKING 0x1, 0x80 ;  /* 0x0042000000007b1d */ /* 0x002fec0000010000 */
        /* <DEDUP_REMOVED lines=14> */
[----:B-1----:R-:W-:Y:S04]  /*8490*/  DEPBAR.LE SB0, 0x1 ;  /* 0x000080400000791a */ /* 0x002fe80000000000 */
.L_x_142:
[----:B------:R-:W-:Y:S05]  /*84a0*/  BSYNC.RECONVERGENT B0 ;  /* 0x0000000000007941 */ /* 0x000fea0003800200 */
.L_x_141:
[----:B------:R-:W-:Y:S01]  /*84b0*/  BAR.SYNC.DEFER_BLOCKING 0x1, 0x80 ;  /* 0x0042000000007b1d */ /* 0x000fe20000010000 */
[----:B------:R-:W-:Y:S01]  /*84c0*/  UISETP.NE.AND UP0, UPT, UR49, -0x4, UPT ;  /* 0xfffffffc3100788c */ /* 0x000fe2000bf05270 */
[----:B------:R-:W-:Y:S08]  /*84d0*/  IADD3 R0, PT, PT, R30, 0x1, RZ ;  /* 0x000000011e007810 */ /* 0x000ff00007ffe0ff */
[----:B------:R-:W-:Y:S05]  /*84e0*/  BRA.U !UP0, `(.L_x_143) ;  /* 0x0000000108287547 */ /* 0x000fea000b800000 */
[----:B------:R-:W-:Y:S01]  /*84f0*/  ISETP.NE.AND P0, PT, R78, RZ, PT ;  /* 0x000000ff4e00720c */ /* 0x000fe20003f05270 */
[----:B------:R-:W-:Y:S01]  /*8500*/  IMAD.U32 R3, RZ, RZ, UR51 ;  /* 0x00000033ff037e24 */ /* 0x000fe2000f8e00ff */
[----:B------:R-:W-:Y:S01]  /*8510*/  UIADD3 UR51, UPT, UPT, UR51, 0x1, URZ ;  /* 0x0000000133337890 */ /* 0x000fe2000fffe0ff */
[----:B------:R-:W-:Y:S03]  /*8520*/  IMAD.U32 R2, RZ, RZ, UR37 ;  /* 0x00000025ff027e24 */ /* 0x000fe6000f8e00ff */
[----:B------:R-:W-:Y:S04]  /*8530*/  UISETP.NE.AND UP0, UPT, UR51, 0x4, UPT ;  /* 0x000000043300788c */ /* 0x000fe8000bf05270 */
[----:B------:R-:W-:Y:S03]  /*8540*/  USEL UR51, UR51, URZ, UP0 ;  /* 0x000000ff33337287 */ /* 0x000fe60008000000 */
[----:B------:R-:W-:Y:S05]  /*8550*/  @P0 LEA R3, R3, UR48, 0x3 ;  /* 0x0000003003030c11 */ /* 0x000fea000f8e18ff */
[----:B------:R-:W-:Y:S05]  /*8560*/  @P0 VIADD R3, R3, 0x60 ;  /* 0x0000006003030836 */ /* 0x000fea0000000000 */
[----:B------:R-:W-:Y:S04]  /*8570*/  @P0 PRMT R2, R2, 0x654, R3 ;  /* 0x0000065402020816 */ /* 0x000fe80000000003 */
[----:B------:R1:W-:Y:S03]  /*8580*/  @P0 SYNCS.ARRIVE.TRANS64.RED.A1T0 RZ, [R2+URZ], RZ ;  /* 0x000000ff02ff09a7 */ /* 0x0003e600081004ff */
.L_x_143:
[----:B------:R-:W-:Y:S01]  /*8590*/  ISETP.NE.AND P2, PT, R73, RZ, PT ;  /* 0x000000ff4900720c */ /* 0x000fe20003f45270 */
[----:B------:R-:W-:Y:S01]  /*85a0*/  UIADD3 UR49, UPT, UPT, UR49, 0x4, URZ ;  /* 0x0000000431317890 */ /* 0x000fe2000fffe0ff */
[----:B------:R-:W-:Y:S01]  /*85b0*/  ISETP.NE.AND P0, PT, R76, 0x2, PT ;  /* 0x000000024c00780c */ /* 0x000fe20003f05270 */
[----:B------:R-:W-:Y:S01]  /*85c0*/  IMAD.IADD R20, R29, 0x1, R58 ;  /* 0x000000011d147824 */ /* 0x000fe200078e023a */
[----:B------:R-:W-:Y:S01]  /*85d0*/  ISETP.NE.AND P1, PT, R0, 0x4, PT ;  /* 0x000000040000780c */ /* 0x000fe20003f25270 */
[----:B------:R-:W-:Y:S01]  /*85e0*/  IMAD.IADD R21, R31, 0x1, R60 ;  /* 0x000000011f157824 */ /* 0x000fe200078e023c */
[----:B-1----:R-:W-:Y:S02]  /*85f0*/  SEL R2, RZ, 0x1, P0 ;  /* 0x00000001ff027807 */ /* 0x002fe40000000000 */
[----:B------:R-:W-:Y:S02]  /*8600*/  SEL R3, RZ, 0x1, P1 ;  /* 0x00000001ff037807 */ /* 0x000fe40000800000 */
[----:B------:R-:W-:Y:S02]  /*8610*/  LOP3.LUT R69, R69, R2, RZ, 0x3c, !PT ;  /* 0x0000000245457212 */ /* 0x000fe400078e3cff */
[----:B------:R-:W-:Y:S02]  /*8620*/  LOP3.LUT R70, R70, R3, RZ, 0x3c, !PT ;  /* 0x0000000346467212 */ /* 0x000fe400078e3cff */
[----:B------:R-:W-:Y:S02]  /*8630*/  @P2 R2UR UR36, R68 ;  /* 0x00000000442422ca */ /* 0x000fe400000e0000 */
[----:B------:R-:W-:Y:S02]  /*8640*/  SEL R76, R76, RZ, P0 ;  /* 0x000000ff4c4c7207 */ /* 0x000fe40000000000 */
[----:B------:R-:W-:Y:S01]  /*8650*/  SEL R30, R0, RZ, P1 ;  /* 0x000000ff001e7207 */ /* 0x000fe20000800000 */
[----:B------:R-:W-:Y:S10]  /*8660*/  @P2 BRA `(.L_x_144) ;  /* 0xffffffcc00d42947 */ /* 0x000ff4000383ffff */
[----:B------:R-:W-:-:S09]  /*8670*/  UISETP.NE.AND UP0, UPT, UR50, URZ, UPT ;  /* 0x000000ff3200728c */ /* 0x000fd2000bf05270 */
[----:B------:R-:W-:Y:S05]  /*8680*/  BRA.U !UP0, `(.L_x_145) ;  /* 0x0000000108487547 */ /* 0x000fea000b800000 */
[----:B------:R-:W1:Y:S02]  /*8690*/  LDCU.64 UR4, c[0x0][0x890] ;  /* 0x00011200ff0477ac */ /* 0x000e640008000a00 */
[----:B-1----:R-:W-:-:S04]  /*86a0*/  UISETP.NE.U32.AND UP0, UPT, UR4, URZ, UPT ;  /* 0x000000ff0400728c */ /* 0x002fc8000bf05070 */
[----:B------:R-:W-:-:S09]  /*86b0*/  UISETP.NE.AND.EX UP0, UPT, UR5, URZ, UPT, UP0 ;  /* 0x000000ff0500728c */ /* 0x000fd2000bf05300 */
[----:B------:R-:W-:Y:S05]  /*86c0*/  BRA.U UP0, `(.L_x_146) ;  /* 0x00000001000c7547 */ /* 0x000fea000b800000 */
[----:B------:R-:W-:-:S13]  /*86d0*/  FSETP.NEU.AND P0, PT, R35, RZ, PT ;  /* 0x000000ff2300720b */ /* 0x000fda0003f0d000 */
[----:B------:R-:W-:Y:S05]  /*86e0*/  @!P0 EXIT ;  /* 0x000000000000894d */ /* 0x000fea0003800000 */
[----:B------:R-:W-:Y:S05]  /*86f0*/  BRA `(.L_x_145) ;  /* 0x00000000002c7947 */ /* 0x000fea0003800000 */
.L_x_146:
[----:B------:R-:W-:Y:S01]  /*8700*/  ISETP.NE.AND P0, PT, R75, RZ, PT ;  /* 0x000000ff4b00720c */ /* 0x000fe20003f05270 */
[----:B------:R-:W-:-:S12]  /*8710*/  BSSY.RECONVERGENT B0, `(.L_x_145) ;  /* 0x0000009000007945 */ /* 0x000fd80003800200 */
[----:B------:R-:W-:Y:S05]  /*8720*/  @P0 BRA `(.L_x_147) ;  /* 0x0000000000140947 */ /* 0x000fea0003800000 */
[----:B------:R-:W1:Y:S02]  /*8730*/  LDCU.64 UR4, c[0x0][0x888] ;  /* 0x00011100ff0477ac */ /* 0x000e640008000a00 */
[----:B-1----:R-:W-:-:S04]  /*8740*/  ISETP.NE.U32.AND P0, PT, RZ, UR4, PT ;  /* 0x00000004ff007c0c */ /* 0x002fc8000bf05070 */
[----:B------:R-:W-:-:S13]  /*8750*/  ISETP.NE.AND.EX P0, PT, RZ, UR5, PT, P0 ;  /* 0x00000005ff007c0c */ /* 0x000fda000bf05300 */
[----:B------:R-:W-:Y:S05]  /*8760*/  @!P0 EXIT ;  /* 0x000000000000894d */ /* 0x000fea0003800000 */
[----:B------:R-:W-:Y:S05]  /*8770*/  BRA `(.L_x_148) ;  /* 0x0000000000087947 */ /* 0x000fea0003800000 */
.L_x_147:
[----:B------:R-:W-:-:S13]  /*8780*/  FSETP.NEU.AND P0, PT, R35, RZ, PT ;  /* 0x000000ff2300720b */ /* 0x000fda0003f0d000 */
[----:B------:R-:W-:Y:S05]  /*8790*/  @!P0 EXIT ;  /* 0x000000000000894d */ /* 0x000fea0003800000 */
.L_x_148:
[----:B------:R-:W-:Y:S05]  /*87a0*/  BSYNC.RECONVERGENT B0 ;  /* 0x0000000000007941 */ /* 0x000fea0003800200 */
.L_x_145:
[----:B------:R-:W-:Y:S01]  /*87b0*/  ULEA UR4, UR51, UR48, 0x3 ;  /* 0x0000003033047291 */ /* 0x000fe2000f8e18ff */
[----:B------:R-:W-:-:S04]  /*87c0*/  DEPBAR.LE SB0, 0x0 ;  /* 0x000080000000791a */ /* 0x000fc80000000000 */
[----:B------:R-:W-:-:S04]  /*87d0*/  UIADD3 UR4, UPT, UPT, UR4, 0x60, URZ ;  /* 0x0000006004047890 */ /* 0x000fc8000fffe0ff */
[----:B------:R-:W-:-:S09]  /*87e0*/  UPRMT UR4, UR37, 0x654, UR4 ;  /* 0x0000065425047896 */ /* 0x000fd20008000004 */
[----:B------:R-:W-:Y:S01]  /*87f0*/  SYNCS.ARRIVE.TRANS64.RED.A1T0 RZ, [UR4], RZ ;  /* 0x000000ffffff79a7 */ /* 0x000fe20008100404 */
[----:B------:R-:W-:Y:S05]  /*8800*/  EXIT ;  /* 0x000000000000794d */ /* 0x000fea0003800000 */
.L_x_24:
[----:B--2---:R2:W4:Y:S02]  /*8810*/  SYNCS.PHASECHK.TRANS64.TRYWAIT P0, [R3+URZ+0x100], R2 ;  /* 0x00010002030075a7 */ /* 0x00452400080011ff */
[----:B----4-:R-:W-:Y:S05]  /*8820*/  @!P0 NANOSLEEP.SYNCS 0x989680 ;  /* 0x009896800000895d */ /* 0x010fea0003900000 */
[----:B------:R-:W4:Y:S02]  /*8830*/  @!P0 SYNCS.PHASECHK.TRANS64 P0, [R3+URZ+0x100], R2 ;  /* 0x00010002030085a7 */ /* 0x000f2400080010ff */
[----:B----4-:R-:W-:Y:S05]  /*8840*/  @!P0 BRA `(.L_x_24) ;  /* 0xfffffffc00f08947 */ /* 0x010fea000383ffff */
[----:B------:R-:W-:Y:S05]  /*8850*/  BRA `(.L_x_149) ;  /* 0xffffff8c00ec7947 */ /* 0x000fea000383ffff */
.L_x_27:
[----:B-1----:R-:W-:-:S07]  /*8860*/  MOV R2, UR33 ;  /* 0x0000002100027c02 */ /* 0x002fce0008000f00 */
.L_x_150:
[----:B-1----:R1:W2:Y:S02]  /*8870*/  SYNCS.PHASECHK.TRANS64.TRYWAIT P0, [R2+URZ+0x20], R5 ;  /* 0x00002005020075a7 */ /* 0x0022a400080011ff */
[----:B--2---:R-:W-:Y:S05]  /*8880*/  @!P0 NANOSLEEP.SYNCS 0x989680 ;  /* 0x009896800000895d */ /* 0x004fea0003900000 */
[----:B------:R-:W2:Y:S02]  /*8890*/  @!P0 SYNCS.PHASECHK.TRANS64 P0, [R2+URZ+0x20], R5 ;  /* 0x00002005020085a7 */ /* 0x000ea400080010ff */
[----:B--2---:R-:W-:Y:S05]  /*88a0*/  @!P0 BRA `(.L_x_150) ;  /* 0xfffffffc00f08947 */ /* 0x004fea000383ffff */
[----:B------:R-:W-:Y:S05]  /*88b0*/  BRA `(.L_x_26) ;  /* 0xffffff9000507947 */ /* 0x000fea000383ffff */
.L_x_34:
[----:B-1----:R-:W-:-:S07]  /*88c0*/  MOV R2, UR17 ;  /* 0x0000001100027c02 */ /* 0x002fce0008000f00 */
.L_x_151:
[----:B-1----:R1:W2:Y:S02]  /*88d0*/  SYNCS.PHASECHK.TRANS64.TRYWAIT P0, [R2+URZ+0x20], R5 ;  /* 0x00002005020075a7 */ /* 0x0022a400080011ff */
[----:B--2---:R-:W-:Y:S05]  /*88e0*/  @!P0 NANOSLEEP.SYNCS 0x989680 ;  /* 0x009896800000895d */ /* 0x004fea0003900000 */
[----:B------:R-:W2:Y:S02]  /*88f0*/  @!P0 SYNCS.PHASECHK.TRANS64 P0, [R2+URZ+0x20], R5 ;  /* 0x00002005020085a7 */ /* 0x000ea400080010ff */
[----:B--2---:R-:W-:Y:S05]  /*8900*/  @!P0 BRA `(.L_x_151) ;  /* 0xfffffffc00f08947 */ /* 0x004fea000383ffff */
[----:B------:R-:W-:Y:S05]  /*8910*/  BRA `(.L_x_33) ;  /* 0xffffff9400087947 */ /* 0x000fea000383ffff */
.L_x_39:
[----:B-1----:R1:W2:Y:S02]  /*8920*/  SYNCS.PHASECHK.TRANS64.TRYWAIT P0, [R2+URZ+0x90], R3 ;  /* 0x00009003020075a7 */ /* 0x0022a400080011ff */
[----:B--2---:R-:W-:Y:S05]  /*8930*/  @!P0 NANOSLEEP.SYNCS 0x989680 ;  /* 0x009896800000895d */ /* 0x004fea0003900000 */
[----:B------:R-:W2:Y:S02]  /*8940*/  @!P0 SYNCS.PHASECHK.TRANS64 P0, [R2+URZ+0x90], R3 ;  /* 0x00009003020085a7 */ /* 0x000ea400080010ff */
[----:B--2---:R-:W-:Y:S05]  /*8950*/  @!P0 BRA `(.L_x_39) ;  /* 0xfffffffc00f08947 */ /* 0x004fea000383ffff */
[----:B------:R-:W-:Y:S05]  /*8960*/  BRA `(.L_x_152) ;  /* 0xffffff9400a87947 */ /* 0x000fea000383ffff */
.L_x_43:
[----:B---3--:R-:W-:-:S07]  /*8970*/  MOV R0, UR4 ;  /* 0x0000000400007c02 */ /* 0x008fce0008000f00 */
.L_x_153:
[----:B-1----:R1:W2:Y:S02]  /*8980*/  SYNCS.PHASECHK.TRANS64.TRYWAIT P0, [R0+URZ], R3 ;  /* 0x00000003000075a7 */ /* 0x0022a400080011ff */
[----:B--2---:R-:W-:Y:S05]  /*8990*/  @!P0 NANOSLEEP.SYNCS 0x989680 ;  /* 0x009896800000895d */ /* 0x004fea0003900000 */
[----:B------:R-:W2:Y:S02]  /*89a0*/  @!P0 SYNCS.PHASECHK.TRANS64 P0, [R0+URZ], R3 ;  /* 0x00000003000085a7 */ /* 0x000ea400080010ff */
[----:B--2---:R-:W-:Y:S05]  /*89b0*/  @!P0 BRA `(.L_x_153) ;  /* 0xfffffffc00f08947 */ /* 0x004fea000383ffff */
[----:B------:R-:W-:Y:S05]  /*89c0*/  BRA `(.L_x_154) ;  /* 0xffffff9c00187947 */ /* 0x000fea000383ffff */
.L_x_44:
[----:B---3--:R-:W-:-:S07]  /*89d0*/  MOV R0, UR4 ;  /* 0x0000000400007c02 */ /* 0x008fce0008000f00 */
.L_x_155:
[----:B-1----:R1:W2:Y:S02]  /*89e0*/  SYNCS.PHASECHK.TRANS64.TRYWAIT P0, [R0+URZ], R3 ;  /* 0x00000003000075a7 */ /* 0x0022a400080011ff */
[----:B--2---:R-:W-:Y:S05]  /*89f0*/  @!P0 NANOSLEEP.SYNCS 0x989680 ;  /* 0x009896800000895d */ /* 0x004fea0003900000 */
[----:B------:R-:W2:Y:S02]  /*8a00*/  @!P0 SYNCS.PHASECHK.TRANS64 P0, [R0+URZ], R3 ;  /* 0x00000003000085a7 */ /* 0x000ea400080010ff */
[----:B--2---:R-:W-:Y:S05]  /*8a10*/  @!P0 BRA `(.L_x_155) ;  /* 0xfffffffc00f08947 */ /* 0x004fea000383ffff */
[----:B------:R-:W-:Y:S05]  /*8a20*/  BRA `(.L_x_156) ;  /* 0xffffff9c00247947 */ /* 0x000fea000383ffff */
.L_x_45:
[----:B---3--:R-:W-:-:S07]  /*8a30*/  MOV R0, UR4 ;  /* 0x0000000400007c02 */ /* 0x008fce0008000f00 */
.L_x_157:
[----:B-1----:R1:W2:Y:S02]  /*8a40*/  SYNCS.PHASECHK.TRANS64.TRYWAIT P0, [R0+URZ], R3 ;  /* 0x00000003000075a7 */ /* 0x0022a400080011ff */
[----:B--2---:R-:W-:Y:S05]  /*8a50*/  @!P0 NANOSLEEP.SYNCS 0x989680 ;  /* 0x009896800000895d */ /* 0x004fea0003900000 */
[----:B------:R-:W2:Y:S02]  /*8a60*/  @!P0 SYNCS.PHASECHK.TRANS64 P0, [R0+URZ], R3 ;  /* 0x00000003000085a7 */ /* 0x000ea400080010ff */
[----:B--2---:R-:W-:Y:S05]  /*8a70*/  @!P0 BRA `(.L_x_157) ;  /* 0xfffffffc00f08947 */ /* 0x004fea000383ffff */
[----:B------:R-:W-:Y:S05]  /*8a80*/  BRA `(.L_x_158) ;  /* 0xffffff9c00307947 */ /* 0x000fea000383ffff */
.L_x_48:
[----:B-1----:R1:W2:Y:S02]  /*8a90*/  SYNCS.PHASECHK.TRANS64.TRYWAIT P0, [R0+URZ+0xf0], R5 ;  /* 0x0000f005000075a7 */ /* 0x0022a400080011ff */
[----:B--2---:R-:W-:Y:S05]  /*8aa0*/  @!P0 NANOSLEEP.SYNCS 0x989680 ;  /* 0x009896800000895d */ /* 0x004fea0003900000 */
[----:B------:R-:W2:Y:S02]  /*8ab0*/  @!P0 SYNCS.PHASECHK.TRANS64 P0, [R0+URZ+0xf0], R5 ;  /* 0x0000f005000085a7 */ /* 0x000ea400080010ff */
[----:B--2---:R-:W-:Y:S05]  /*8ac0*/  @!P0 BRA `(.L_x_48) ;  /* 0xfffffffc00f08947 */ /* 0x004fea000383ffff */
[----:B------:R-:W-:Y:S05]  /*8ad0*/  BRA `(.L_x_159) ;  /* 0xffffff9c00907947 */ /* 0x000fea000383ffff */
.L_x_49:
[----:B------:R-:W-:-:S07]  /*8ae0*/  MOV R0, UR5 ;  /* 0x0000000500007c02 */ /* 0x000fce0008000f00 */
.L_x_160:
[----:B-1----:R1:W2:Y:S02]  /*8af0*/  SYNCS.PHASECHK.TRANS64.TRYWAIT P0, [R0+URZ+0xa0], R7 ;  /* 0x0000a007000075a7 */ /* 0x0022a400080011ff */
[----:B--2---:R-:W-:Y:S05]  /*8b00*/  @!P0 NANOSLEEP.SYNCS 0x989680 ;  /* 0x009896800000895d */ /* 0x004fea0003900000 */
[----:B------:R-:W2:Y:S02]  /*8b10*/  @!P0 SYNCS.PHASECHK.TRANS64 P0, [R0+URZ+0xa0], R7 ;  /* 0x0000a007000085a7 */ /* 0x000ea400080010ff */
[----:B--2---:R-:W-:Y:S05]  /*8b20*/  @!P0 BRA `(.L_x_160) ;  /* 0xfffffffc00f08947 */ /* 0x004fea000383ffff */
[----:B------:R-:W-:Y:S05]  /*8b30*/  BRA `(.L_x_161) ;  /* 0xffffff9c00a07947 */ /* 0x000fea000383ffff */
.L_x_50:
[----:B-1----:R1:W2:Y:S02]  /*8b40*/  SYNCS.PHASECHK.TRANS64.TRYWAIT P1, [R0+URZ+0x90], R5 ;  /* 0x00009005000075a7 */ /* 0x0022a400080211ff */
[----:B--2---:R-:W-:Y:S05]  /*8b50*/  @!P1 NANOSLEEP.SYNCS 0x989680 ;  /* 0x009896800000995d */ /* 0x004fea0003900000 */
[----:B------:R-:W2:Y:S02]  /*8b60*/  @!P1 SYNCS.PHASECHK.TRANS64 P1, [R0+URZ+0x90], R5 ;  /* 0x00009005000095a7 */ /* 0x000ea400080210ff */
[----:B--2---:R-:W-:Y:S05]  /*8b70*/  @!P1 BRA `(.L_x_50) ;  /* 0xfffffffc00f09947 */ /* 0x004fea000383ffff */
[----:B------:R-:W-:Y:S05]  /*8b80*/  BRA `(.L_x_162) ;  /* 0xffffff9c00d07947 */ /* 0x000fea000383ffff */
.L_x_53:
[----:B------:R-:W-:-:S07]  /*8b90*/  MOV R0, UR5 ;  /* 0x0000000500007c02 */ /* 0x000fce0008000f00 */
.L_x_163:
[----:B-1----:R1:W2:Y:S02]  /*8ba0*/  SYNCS.PHASECHK.TRANS64.TRYWAIT P0, [R0+URZ+0xa0], R3 ;  /* 0x0000a003000075a7 */ /* 0x0022a400080011ff */
[----:B--2---:R-:W-:Y:S05]  /*8bb0*/  @!P0 NANOSLEEP.SYNCS 0x989680 ;  /* 0x009896800000895d */ /* 0x004fea0003900000 */
[----:B------:R-:W2:Y:S02]  /*8bc0*/  @!P0 SYNCS.PHASECHK.TRANS64 P0, [R0+URZ+0xa0], R3 ;  /* 0x0000a003000085a7 */ /* 0x000ea400080010ff */
[----:B--2---:R-:W-:Y:S05]  /*8bd0*/  @!P0 BRA `(.L_x_163) ;  /* 0xfffffffc00f08947 */ /* 0x004fea000383ffff */
[----:B------:R-:W-:Y:S05]  /*8be0*/  BRA `(.L_x_52) ;  /* 0xffffffa000247947 */ /* 0x000fea000383ffff */
.L_x_62:
[----:B-1----:R-:W-:-:S04]  /*8bf0*/  MOV R4, UR6 ;  /* 0x0000000600047c02 */ /* 0x002fc80008000f00 */
[----:B------:R1:W2:Y:S03]  /*8c00*/  SYNCS.PHASECHK.TRANS64.TRYWAIT P0, [R4+URZ+0x8], R5 ;  /* 0x00000805040075a7 */ /* 0x0002a600080011ff */
[----:B--2---:R-:W-:Y:S05]  /*8c10*/  @!P0 NANOSLEEP.SYNCS 0x989680 ;  /* 0x009896800000895d */ /* 0x004fea0003900000 */
[----:B------:R-:W2:Y:S02]  /*8c20*/  @!P0 SYNCS.PHASECHK.TRANS64 P0, [R4+URZ+0x8], R5 ;  /* 0x00000805040085a7 */ /* 0x000ea400080010ff */
[----:B--2---:R-:W-:Y:S05]  /*8c30*/  @!P0 BRA `(.L_x_62) ;  /* 0xfffffffc00ec8947 */ /* 0x004fea000383ffff */
[----:B------:R-:W-:Y:S05]  /*8c40*/  BRA `(.L_x_61) ;  /* 0xffffffa000d87947 */ /* 0x000fea000383ffff */
.L_x_64:
[----:B------:R-:W-:Y:S01]  /*8c50*/  BSSY B0, `(.L_x_164) ;  /* 0x0000006000007945 */ /* 0x000fe20003800000 */
[----:B------:R-:W-:-:S07]  /*8c60*/  MOV R15, 0xffffffff ;  /* 0xffffffff000f7802 */ /* 0x000fce0000000f00 */
[----:B-1---5:R-:W-:Y:S05]  /*8c70*/  WARPSYNC.COLLECTIVE R15, `(.L_x_165) ;  /* 0x000000000f0c7348 */ /* 0x022fea0003c00000 */
[----:B------:R-:W-:Y:S02]  /*8c80*/  ELECT P6, UR79, PT ;  /* 0x00000000004f782f */ /* 0x000fe400038c0000 */
[----:B------:R-:W-:Y:S01]  /*8c90*/  MOV R14, UR79 ;  /* 0x0000004f000e7c02 */ /* 0x000fe20008000f00 */
[----:B-1---5:R-:W-:Y:S10]  /*8ca0*/  ENDCOLLECTIVE ;  /* 0x000000000000791b */ /* 0x022ff40003800000 */
.L_x_165:
[----:B------:R-:W-:Y:S05]  /*8cb0*/  BSYNC B0 ;  /* 0x0000000000007941 */ /* 0x000fea0003800000 */
.L_x_164:
[----:B------:R-:W-:Y:S05]  /*8cc0*/  BRA `(.L_x_166) ;  /* 0xffffffa400087947 */ /* 0x000fea000383ffff */
.L_x_66:
[----:B-1----:R-:W-:-:S04]  /*8cd0*/  MOV R2, UR6 ;  /* 0x0000000600027c02 */ /* 0x002fc80008000f00 */
[----:B------:R1:W2:Y:S03]  /*8ce0*/  SYNCS.PHASECHK.TRANS64.TRYWAIT P0, [R2+URZ+0x8], R3 ;  /* 0x00000803020075a7 */ /* 0x0002a600080011ff */
[----:B--2---:R-:W-:Y:S05]  /*8cf0*/  @!P0 NANOSLEEP.SYNCS 0x989680 ;  /* 0x009896800000895d */ /* 0x004fea0003900000 */
[----:B------:R-:W2:Y:S02]  /*8d00*/  @!P0 SYNCS.PHASECHK.TRANS64 P0, [R2+URZ+0x8], R3 ;  /* 0x00000803020085a7 */ /* 0x000ea400080010ff */
[----:B--2---:R-:W-:Y:S05]  /*8d10*/  @!P0 BRA `(.L_x_66) ;  /* 0xfffffffc00ec8947 */ /* 0x004fea000383ffff */
[----:B------:R-:W-:Y:S05]  /*8d20*/  BRA `(.L_x_65) ;  /* 0xffffffa4000c7947 */ /* 0x000fea000383ffff */
.L_x_67:
[----:B-1----:R1:W2:Y:S02]  /*8d30*/  SYNCS.PHASECHK.TRANS64.TRYWAIT P0, [R0+URZ+0x90], R5 ;  /* 0x00009005000075a7 */ /* 0x0022a400080011ff */
[----:B--2---:R-:W-:Y:S05]  /*8d40*/  @!P0 NANOSLEEP.SYNCS 0x989680 ;  /* 0x009896800000895d */ /* 0x004fea0003900000 */
[----:B------:R-:W2:Y:S02]  /*8d50*/  @!P0 SYNCS.PHASECHK.TRANS64 P0, [R0+URZ+0x90], R5 ;  /* 0x00009005000085a7 */ /* 0x000ea400080010ff */
[----:B--2---:R-:W-:Y:S05]  /*8d60*/  @!P0 BRA `(.L_x_67) ;  /* 0xfffffffc00f08947 */ /* 0x004fea000383ffff */
[----:B------:R-:W-:Y:S05]  /*8d70*/  BRA `(.L_x_167) ;  /* 0xffffffa400f87947 */ /* 0x000fea000383ffff */
.L_x_69:
[----:B------:R-:W-:-:S07]  /*8d80*/  MOV R0, UR9 ;  /* 0x0000000900007c02 */ /* 0x000fce0008000f00 */
.L_x_168:
[----:B-1----:R1:W2:Y:S02]  /*8d90*/  SYNCS.PHASECHK.TRANS64.TRYWAIT P0, [R0+URZ+0xd0], R5 ;  /* 0x0000d005000075a7 */ /* 0x0022a400080011ff */
[----:B--2---:R-:W-:Y:S05]  /*8da0*/  @!P0 NANOSLEEP.SYNCS 0x989680 ;  /* 0x009896800000895d */ /* 0x004fea0003900000 */
[----:B------:R-:W2:Y:S02]  /*8db0*/  @!P0 SYNCS.PHASECHK.TRANS64 P0, [R0+URZ+0xd0], R5 ;  /* 0x0000d005000085a7 */ /* 0x000ea400080010ff */
[----:B--2---:R-:W-:Y:S05]  /*8dc0*/  @!P0 BRA `(.L_x_168) ;  /* 0xfffffffc00f08947 */ /* 0x004fea000383ffff */
[----:B------:R-:W-:Y:S05]  /*8dd0*/  BRA `(.L_x_169) ;  /* 0xffffffa800447947 */ /* 0x000fea000383ffff */
.L_x_72:
[----:B------:R-:W-:Y:S07]  /*8de0*/  MOV R0, UR8 ;  /* 0x0000000800007c02 */ /* 0x000fee0008000f00 */
.L_x_170:
[----:B-1----:R1:W2:Y:S02]  /*8df0*/  SYNCS.PHASECHK.TRANS64.TRYWAIT P0, [R0+URZ], R5 ;  /* 0x00000005000075a7 */ /* 0x0022a400080011ff */
[----:B--2---:R-:W-:Y:S05]  /*8e00*/  @!P0 NANOSLEEP.SYNCS 0x989680 ;  /* 0x009896800000895d */ /* 0x004fea0003900000 */
[----:B------:R-:W2:Y:S02]  /*8e10*/  @!P0 SYNCS.PHASECHK.TRANS64 P0, [R0+URZ], R5 ;  /* 0x00000005000085a7 */ /* 0x000ea400080010ff */
[----:B--2---:R-:W-:Y:S05]  /*8e20*/  @!P0 BRA `(.L_x_170) ;  /* 0xfffffffc00f08947 */ /* 0x004fea000383ffff */
[----:B------:R-:W-:Y:S05]  /*8e30*/  BRA `(.L_x_71) ;  /* 0xffffffa800587947 */ /* 0x000fea000383ffff */
.L_x_76:
[----:B-1----:R-:W-:-:S07]  /*8e40*/  MOV R0, UR8 ;  /* 0x0000000800007c02 */ /* 0x002fce0008000f00 */
.L_x_171:
[----:B-1----:R1:W2:Y:S02]  /*8e50*/  SYNCS.PHASECHK.TRANS64.TRYWAIT P0, [R0+URZ], R3 ;  /* 0x00000003000075a7 */ /* 0x0022a400080011ff */
[----:B--2---:R-:W-:Y:S05]  /*8e60*/  @!P0 NANOSLEEP.SYNCS 0x989680 ;  /* 0x009896800000895d */ /* 0x004fea0003900000 */
[----:B------:R-:W2:Y:S02]  /*8e70*/  @!P0 SYNCS.PHASECHK.TRANS64 P0, [R0+URZ], R3 ;  /* 0x00000003000085a7 */ /* 0x000ea400080010ff */
[----:B--2---:R-:W-:Y:S05]  /*8e80*/  @!P0 BRA `(.L_x_171) ;  /* 0xfffffffc00f08947 */ /* 0x004fea000383ffff */
[----:B------:R-:W-:Y:S05]  /*8e90*/  BRA `(.L_x_172) ;  /* 0xffffffac004c7947 */ /* 0x000fea000383ffff */
.L_x_77:
[----:B------:R-:W-:-:S07]  /*8ea0*/  MOV R0, UR8 ;  /* 0x0000000800007c02 */ /* 0x000fce0008000f00 */
.L_x_173:
[----:B-1----:R1:W2:Y:S02]  /*8eb0*/  SYNCS.PHASECHK.TRANS64.TRYWAIT P0, [R0+URZ], R3 ;  /* 0x00000003000075a7 */ /* 0x0022a400080011ff */
[----:B--2---:R-:W-:Y:S05]  /*8ec0*/  @!P0 NANOSLEEP.SYNCS 0x989680 ;  /* 0x009896800000895d */ /* 0x004fea0003900000 */
[----:B------:R-:W2:Y:S02]  /*8ed0*/  @!P0 SYNCS.PHASECHK.TRANS64 P0, [R0+URZ], R3 ;  /* 0x00000003000085a7 */ /* 0x000ea400080010ff */
[----:B--2---:R-:W-:Y:S05]  /*8ee0*/  @!P0 BRA `(.L_x_173) ;  /* 0xfffffffc00f08947 */ /* 0x004fea000383ffff */
[----:B------:R-:W-:Y:S05]  /*8ef0*/  BRA `(.L_x_174) ;  /* 0xffffffac00587947 */ /* 0x000fea000383ffff */
.L_x_78:
[----:B------:R-:W-:-:S07]  /*8f00*/  MOV R0, UR8 ;  /* 0x0000000800007c02 */ /* 0x000fce0008000f00 */
.L_x_175:
[----:B-1----:R1:W2:Y:S02]  /*8f10*/  SYNCS.PHASECHK.TRANS64.TRYWAIT P0, [R0+URZ], R3 ;  /* 0x00000003000075a7 */ /* 0x0022a400080011ff */
[----:B--2---:R-:W-:Y:S05]  /*8f20*/  @!P0 NANOSLEEP.SYNCS 0x989680 ;  /* 0x009896800000895d */ /* 0x004fea0003900000 */
[----:B------:R-:W2:Y:S02]  /*8f30*/  @!P0 SYNCS.PHASECHK.TRANS64 P0, [R0+URZ], R3 ;  /* 0x00000003000085a7 */ /* 0x000ea400080010ff */
[----:B--2---:R-:W-:Y:S05]  /*8f40*/  @!P0 BRA `(.L_x_175) ;  /* 0xfffffffc00f08947 */ /* 0x004fea000383ffff */
[----:B------:R-:W-:Y:S05]  /*8f50*/  BRA `(.L_x_176) ;  /* 0xffffffac00647947 */ /* 0x000fea000383ffff */
.L_x_81:
[----:B------:R-:W-:-:S07]  /*8f60*/  MOV R0, UR7 ;  /* 0x0000000700007c02 */ /* 0x000fce0008000f00 */
.L_x_177:
[----:B-1----:R1:W2:Y:S02]  /*8f70*/  SYNCS.PHASECHK.TRANS64.TRYWAIT P1, [R0+URZ+0x110], R3 ;  /* 0x00011003000075a7 */ /* 0x0022a400080211ff */
[----:B--2---:R-:W-:Y:S05]  /*8f80*/  @!P1 NANOSLEEP.SYNCS 0x989680 ;  /* 0x009896800000995d */ /* 0x004fea0003900000 */
[----:B------:R-:W2:Y:S02]  /*8f90*/  @!P1 SYNCS.PHASECHK.TRANS64 P1, [R0+URZ+0x110], R3 ;  /* 0x00011003000095a7 */ /* 0x000ea400080210ff */
[----:B--2---:R-:W-:Y:S05]  /*8fa0*/  @!P1 BRA `(.L_x_177) ;  /* 0xfffffffc00f09947 */ /* 0x004fea000383ffff */
[----:B------:R-:W-:Y:S05]  /*8fb0*/  BRA `(.L_x_178) ;  /* 0xffffffac00b07947 */ /* 0x000fea000383ffff */
.L_x_86:
[----:B--2---:R2:W4:Y:S02]  /*8fc0*/  SYNCS.PHASECHK.TRANS64.TRYWAIT P0, [R0+URZ+0x90], R3 ;  /* 0x00009003000075a7 */ /* 0x00452400080011ff */
[----:B----4-:R-:W-:Y:S05]  /*8fd0*/  @!P0 NANOSLEEP.SYNCS 0x989680 ;  /* 0x009896800000895d */ /* 0x010fea0003900000 */
[----:B------:R-:W4:Y:S02]  /*8fe0*/  @!P0 SYNCS.PHASECHK.TRANS64 P0, [R0+URZ+0x90], R3 ;  /* 0x00009003000085a7 */ /* 0x000f2400080010ff */
[----:B----4-:R-:W-:Y:S05]  /*8ff0*/  @!P0 BRA `(.L_x_86) ;  /* 0xfffffffc00f08947 */ /* 0x010fea000383ffff */
[----:B------:R-:W-:Y:S05]  /*9000*/  BRA `(.L_x_179) ;  /* 0xffffffb000c47947 */ /* 0x000fea000383ffff */
.L_x_89:
[----:B------:R-:W-:Y:S07]  /*9010*/  MOV R0, UR7 ;  /* 0x0000000700007c02 */ /* 0x000fee0008000f00 */
.L_x_180:
[----:B--2---:R2:W4:Y:S02]  /*9020*/  SYNCS.PHASECHK.TRANS64.TRYWAIT P0, [R0+URZ+0x88], R3 ;  /* 0x00008803000075a7 */ /* 0x00452400080011ff */
[----:B----4-:R-:W-:Y:S05]  /*9030*/  @!P0 NANOSLEEP.SYNCS 0x989680 ;  /* 0x009896800000895d */ /* 0x010fea0003900000 */
[----:B------:R-:W4:Y:S02]  /*9040*/  @!P0 SYNCS.PHASECHK.TRANS64 P0, [R0+URZ+0x88], R3 ;  /* 0x00008803000085a7 */ /* 0x000f2400080010ff */
[----:B----4-:R-:W-:Y:S05]  /*9050*/  @!P0 BRA `(.L_x_180) ;  /* 0xfffffffc00f08947 */ /* 0x010fea000383ffff */
[----:B------:R-:W-:Y:S05]  /*9060*/  BRA `(.L_x_88) ;  /* 0xffffffb400a47947 */ /* 0x000fea000383ffff */
.L_x_92:
[----:B------:R-:W-:Y:S07]  /*9070*/  MOV R3, UR7 ;  /* 0x0000000700037c02 */ /* 0x000fee0008000f00 */
.L_x_181:
[----:B-1----:R1:W2:Y:S02]  /*9080*/  SYNCS.PHASECHK.TRANS64.TRYWAIT P0, [R3+URZ+0x60], R12 ;  /* 0x0000600c030075a7 */ /* 0x0022a400080011ff */
[----:B--2---:R-:W-:Y:S05]  /*9090*/  @!P0 NANOSLEEP.SYNCS 0x989680 ;  /* 0x009896800000895d */ /* 0x004fea0003900000 */
[----:B------:R-:W2:Y:S02]  /*90a0*/  @!P0 SYNCS.PHASECHK.TRANS64 P0, [R3+URZ+0x60], R12 ;  /* 0x0000600c030085a7 */ /* 0x000ea400080010ff */
[----:B--2---:R-:W-:Y:S05]  /*90b0*/  @!P0 BRA `(.L_x_181) ;  /* 0xfffffffc00f08947 */ /* 0x004fea000383ffff */
[----:B------:R-:W-:Y:S05]  /*90c0*/  BRA `(.L_x_182) ;  /* 0xffffffb8001c7947 */ /* 0x000fea000383ffff */
.L_x_93:
[----:B-1----:R-:W-:Y:S07]  /*90d0*/  MOV R3, UR7 ;  /* 0x0000000700037c02 */ /* 0x002fee0008000f00 */
.L_x_183:
[----:B-1----:R1:W2:Y:S02]  /*90e0*/  SYNCS.PHASECHK.TRANS64.TRYWAIT P0, [R3+URZ+0x68], R12 ;  /* 0x0000680c030075a7 */ /* 0x0022a400080011ff */
[----:B--2---:R-:W-:Y:S05]  /*90f0*/  @!P0 NANOSLEEP.SYNCS 0x989680 ;  /* 0x009896800000895d */ /* 0x004fea0003900000 */
[----:B------:R-:W2:Y:S02]  /*9100*/  @!P0 SYNCS.PHASECHK.TRANS64 P0, [R3+URZ+0x68], R12 ;  /* 0x0000680c030085a7 */ /* 0x000ea400080010ff */
[----:B--2---:R-:W-:Y:S05]  /*9110*/  @!P0 BRA `(.L_x_183) ;  /* 0xfffffffc00f08947 */ /* 0x004fea000383ffff */
[----:B------:R-:W-:Y:S05]  /*9120*/  BRA `(.L_x_184) ;  /* 0xffffffb800787947 */ /* 0x000fea000383ffff */
.L_x_94:
[----:B-1----:R-:W-:Y:S07]  /*9130*/  MOV R3, UR7 ;  /* 0x0000000700037c02 */ /* 0x002fee0008000f00 */
.L_x_185:
[----:B-1----:R1:W2:Y:S02]  /*9140*/  SYNCS.PHASECHK.TRANS64.TRYWAIT P0, [R3+URZ+0x70], R12 ;  /* 0x0000700c030075a7 */ /* 0x0022a400080011ff */
[----:B--2---:R-:W-:Y:S05]  /*9150*/  @!P0 NANOSLEEP.SYNCS 0x989680 ;  /* 0x009896800000895d */ /* 0x004fea0003900000 */
[----:B------:R-:W2:Y:S02]  /*9160*/  @!P0 SYNCS.PHASECHK.TRANS64 P0, [R3+URZ+0x70], R12 ;  /* 0x0000700c030085a7 */ /* 0x000ea400080010ff */
[----:B--2---:R-:W-:Y:S05]  /*9170*/  @!P0 BRA `(.L_x_185) ;  /* 0xfffffffc00f08947 */ /* 0x004fea000383ffff */
[----:B------:R-:W-:Y:S05]  /*9180*/  BRA `(.L_x_186) ;  /* 0xffffffb800d47947 */ /* 0x000fea000383ffff */
.L_x_95:
[----:B------:R-:W-:Y:S07]  /*9190*/  MOV R3, UR7 ;  /* 0x0000000700037c02 */ /* 0x000fee0008000f00 */
.L_x_187:
[----:B-1----:R1:W2:Y:S02]  /*91a0*/  SYNCS.PHASECHK.TRANS64.TRYWAIT P0, [R3+URZ+0x78], R12 ;  /* 0x0000780c030075a7 */ /* 0x0022a400080011ff */
[----:B--2---:R-:W-:Y:S05]  /*91b0*/  @!P0 NANOSLEEP.SYNCS 0x989680 ;  /* 0x009896800000895d */ /* 0x004fea0003900000 */
[----:B------:R-:W2:Y:S02]  /*91c0*/  @!P0 SYNCS.PHASECHK.TRANS64 P0, [R3+URZ+0x78], R12 ;  /* 0x0000780c030085a7 */ /* 0x000ea400080010ff */
[----:B--2---:R-:W-:Y:S05]  /*91d0*/  @!P0 BRA `(.L_x_187) ;  /* 0xfffffffc00f08947 */ /* 0x004fea000383ffff */
[----:B------:R-:W-:Y:S05]  /*91e0*/  BRA `(.L_x_188) ;  /* 0xffffffbc00747947 */ /* 0x000fea000383ffff */
.L_x_97:
[----:B------:R-:W-:-:S07]  /*91f0*/  MOV R0, UR7 ;  /* 0x0000000700007c02 */ /* 0x000fce0008000f00 */
.L_x_189:
[----:B-1----:R1:W4:Y:S02]  /*9200*/  SYNCS.PHASECHK.TRANS64.TRYWAIT P0, [R0+URZ+0x60], R3 ;  /* 0x00006003000075a7 */ /* 0x00232400080011ff */
[----:B----4-:R-:W-:Y:S05]  /*9210*/  @!P0 NANOSLEEP.SYNCS 0x989680 ;  /* 0x009896800000895d */ /* 0x010fea0003900000 */
[----:B------:R-:W4:Y:S02]  /*9220*/  @!P0 SYNCS.PHASECHK.TRANS64 P0, [R0+URZ+0x60], R3 ;  /* 0x00006003000085a7 */ /* 0x000f2400080010ff */
[----:B----4-:R-:W-:Y:S05]  /*9230*/  @!P0 BRA `(.L_x_189) ;  /* 0xfffffffc00f08947 */ /* 0x010fea000383ffff */
[----:B------:R-:W-:Y:S05]  /*9240*/  BRA `(.L_x_190) ;  /* 0xffffffbc00fc7947 */ /* 0x000fea000383ffff */
.L_x_98:
[----:B-1----:R-:W-:-:S07]  /*9250*/  MOV R0, UR7 ;  /* 0x0000000700007c02 */ /* 0x002fce0008000f00 */
.L_x_191:
[----:B-1----:R1:W4:Y:S02]  /*9260*/  SYNCS.PHASECHK.TRANS64.TRYWAIT P0, [R0+URZ+0x68], R3 ;  /* 0x00006803000075a7 */ /* 0x00232400080011ff */
[----:B----4-:R-:W-:Y:S05]  /*9270*/  @!P0 NANOSLEEP.SYNCS 0x989680 ;  /* 0x009896800000895d */ /* 0x010fea0003900000 */
[----:B------:R-:W4:Y:S02]  /*9280*/  @!P0 SYNCS.PHASECHK.TRANS64 P0, [R0+URZ+0x68], R3 ;  /* 0x00006803000085a7 */ /* 0x000f2400080010ff */
[----:B----4-:R-:W-:Y:S05]  /*9290*/  @!P0 BRA `(.L_x_191) ;  /* 0xfffffffc00f08947 */ /* 0x010fea000383ffff */
[----:B------:R-:W-:Y:S05]  /*92a0*/  BRA `(.L_x_192) ;  /* 0xffffffbc00ec7947 */ /* 0x000fea000383ffff */
.L_x_99:
[----:B-1----:R-:W-:-:S07]  /*92b0*/  MOV R0, UR7 ;  /* 0x0000000700007c02 */ /* 0x002fce0008000f00 */
.L_x_193:
[----:B-1----:R1:W4:Y:S02]  /*92c0*/  SYNCS.PHASECHK.TRANS64.TRYWAIT P0, [R0+URZ+0x70], R3 ;  /* 0x00007003000075a7 */ /* 0x00232400080011ff */
[----:B----4-:R-:W-:Y:S05]  /*92d0*/  @!P0 NANOSLEEP.SYNCS 0x989680 ;  /* 0x009896800000895d */ /* 0x010fea0003900000 */
[----:B------:R-:W4:Y:S02]  /*92e0*/  @!P0 SYNCS.PHASECHK.TRANS64 P0, [R0+URZ+0x70], R3 ;  /* 0x00007003000085a7 */ /* 0x000f2400080010ff */
[----:B----4-:R-:W-:Y:S05]  /*92f0*/  @!P0 BRA `(.L_x_193) ;  /* 0xfffffffc00f08947 */ /* 0x010fea000383ffff */
[----:B------:R-:W-:Y:S05]  /*9300*/  BRA `(.L_x_194) ;  /* 0xffffffbc00dc7947 */ /* 0x000fea000383ffff */
.L_x_101:
[----:B--2---:R2:W3:Y:S02]  /*9310*/  SYNCS.PHASECHK.TRANS64.TRYWAIT P0, [R0+URZ+0x90], R3 ;  /* 0x00009003000075a7 */ /* 0x0044e400080011ff */
[----:B---3--:R-:W-:Y:S05]  /*9320*/  @!P0 NANOSLEEP.SYNCS 0x989680 ;  /* 0x009896800000895d */ /* 0x008fea0003900000 */
[----:B------:R-:W3:Y:S02]  /*9330*/  @!P0 SYNCS.PHASECHK.TRANS64 P0, [R0+URZ+0x90], R3 ;  /* 0x00009003000085a7 */ /* 0x000ee400080010ff */
[----:B---3--:R-:W-:Y:S05]  /*9340*/  @!P0 BRA `(.L_x_101) ;  /* 0xfffffffc00f08947 */ /* 0x008fea000383ffff */
[----:B------:R-:W-:Y:S05]  /*9350*/  BRA `(.L_x_195) ;  /* 0xffffffc000ac7947 */ /* 0x000fea000383ffff */
.L_x_112:
[----:B-1----:R-:W-:Y:S04]  /*9360*/  MOV R0, UR48 ;  /* 0x0000003000007c02 */ /* 0x002fe80008000f00 */
[----:B------:R1:W3:Y:S03]  /*9370*/  SYNCS.PHASECHK.TRANS64.TRYWAIT P1, [R0+URZ+0x40], R5 ;  /* 0x00004005000075a7 */ /* 0x0002e600080211ff */
[----:B---3--:R-:W-:Y:S05]  /*9380*/  @!P1 NANOSLEEP.SYNCS 0x989680 ;  /* 0x009896800000995d */ /* 0x008fea0003900000 */
[----:B------:R-:W3:Y:S02]  /*9390*/  @!P1 SYNCS.PHASECHK.TRANS64 P1, [R0+URZ+0x40], R5 ;  /* 0x00004005000095a7 */ /* 0x000ee400080210ff */
[----:B---3--:R-:W-:Y:S05]  /*93a0*/  @!P1 BRA `(.L_x_112) ;  /* 0xfffffffc00ec9947 */ /* 0x008fea000383ffff */
[----:B------:R-:W-:Y:S05]  /*93b0*/  BRA `(.L_x_111) ;  /* 0xffffffcc00b47947 */ /* 0x000fea000383ffff */
.L_x_114:
[----:B-1----:R1:W4:Y:S02]  /*93c0*/  SYNCS.PHASECHK.TRANS64.TRYWAIT P0, [R74+URZ+0xb0], R3 ;  /* 0x0000b0034a0075a7 */ /* 0x00232400080011ff */
[----:B----4-:R-:W-:Y:S05]  /*93d0*/  @!P0 NANOSLEEP.SYNCS 0x989680 ;  /* 0x009896800000895d */ /* 0x010fea0003900000 */
[----:B------:R-:W4:Y:S02]  /*93e0*/  @!P0 SYNCS.PHASECHK.TRANS64 P0, [R74+URZ+0xb0], R3 ;  /* 0x0000b0034a0085a7 */ /* 0x000f2400080010ff */
[----:B----4-:R-:W-:Y:S05]  /*93f0*/  @!P0 BRA `(.L_x_114) ;  /* 0xfffffffc00f08947 */ /* 0x010fea000383ffff */
[----:B------:R-:W-:Y:S05]  /*9400*/  BRA `(.L_x_113) ;  /* 0xffffffcc00d47947 */ /* 0x000fea000383ffff */
.L_x_123:
[----:B--2---:R2:W3:Y:S02]  /*9410*/  SYNCS.PHASECHK.TRANS64.TRYWAIT P0, [R3+URZ+0x40], R0 ;  /* 0x00004000030075a7 */ /* 0x0044e400080011ff */
[----:B---3--:R-:W-:Y:S05]  /*9420*/  @!P0 NANOSLEEP.SYNCS 0x989680 ;  /* 0x009896800000895d */ /* 0x008fea0003900000 */
[----:B------:R-:W3:Y:S02]  /*9430*/  @!P0 SYNCS.PHASECHK.TRANS64 P0, [R3+URZ+0x40], R0 ;  /* 0x00004000030085a7 */ /* 0x000ee400080010ff */
[----:B---3--:R-:W-:Y:S05]  /*9440*/  @!P0 BRA `(.L_x_123) ;  /* 0xfffffffc00f08947 */ /* 0x008fea000383ffff */
[----:B------:R-:W-:Y:S05]  /*9450*/  BRA `(.L_x_122) ;  /* 0xffffffd400e07947 */ /* 0x000fea000383ffff */
.L_x_131:
[----:B--2---:R2:W3:Y:S02]  /*9460*/  SYNCS.PHASECHK.TRANS64.TRYWAIT P0, [R83+URZ+0x40], R4 ;  /* 0x00004004530075a7 */ /* 0x0044e400080011ff */
[----:B---3--:R-:W-:Y:S05]  /*9470*/  @!P0 NANOSLEEP.SYNCS 0x989680 ;  /* 0x009896800000895d */ /* 0x008fea0003900000 */
[----:B------:R-:W3:Y:S02]  /*9480*/  @!P0 SYNCS.PHASECHK.TRANS64 P0, [R83+URZ+0x40], R4 ;  /* 0x00004004530085a7 */ /* 0x000ee400080010ff */
[----:B---3--:R-:W-:Y:S05]  /*9490*/  @!P0 BRA `(.L_x_131) ;  /* 0xfffffffc00f08947 */ /* 0x008fea000383ffff */
[----:B------:R-:W-:Y:S05]  /*94a0*/  BRA `(.L_x_130) ;  /* 0xffffffdc00fc7947 */ /* 0x000fea000383ffff */
.L_x_139:
[----:B--2---:R2:W3:Y:S02]  /*94b0*/  SYNCS.PHASECHK.TRANS64.TRYWAIT P0, [R88+URZ+0x40], R3 ;  /* 0x00004003580075a7 */ /* 0x0044e400080011ff */
[----:B---3--:R-:W-:Y:S05]  /*94c0*/  @!P0 NANOSLEEP.SYNCS 0x989680 ;  /* 0x009896800000895d */ /* 0x008fea0003900000 */
[----:B------:R-:W3:Y:S02]  /*94d0*/  @!P0 SYNCS.PHASECHK.TRANS64 P0, [R88+URZ+0x40], R3 ;  /* 0x00004003580085a7 */ /* 0x000ee400080010ff */
[----:B---3--:R-:W-:Y:S05]  /*94e0*/  @!P0 BRA `(.L_x_139) ;  /* 0xfffffffc00f08947 */ /* 0x008fea000383ffff */
[----:B------:R-:W-:Y:S05]  /*94f0*/  BRA `(.L_x_138) ;  /* 0xffffffe800187947 */ /* 0x000fea000383ffff */
        .weak           $__internal_0_$__cuda_sm10x_tcgen05_guardrail_trap_col_being_dealloced_not_returned_by_alloc
        .type           $__internal_0_$__cuda_sm10x_tcgen05_guardrail_trap_col_being_dealloced_not_returned_by_alloc,@function
        .size           $__internal_0_$__cuda_sm10x_tcgen05_guardrail_trap_col_being_dealloced_not_returned_by_alloc,($__internal_1_$__cuda_sm10x_tcgen05_guardrail_trap_phase_invalid_during_alloc - $__internal_0_$__cuda_sm10x_tcgen05_guardrail_trap_col_being_dealloced_not_returned_by_alloc)
$__internal_0_$__cuda_sm10x_tcgen05_guardrail_trap_col_being_dealloced_not_returned_by_alloc:
[----:B------:R-:W-:Y:S05]  /*9500*/  BPT.TRAP 0x1 ;  /* 0x000000040000795c */ /* 0x000fea0000300000 */
[----:B------:R-:W-:-:S04]  /*9510*/  HFMA2 R3, -RZ, RZ, 0, 0 ;  /* 0x00000000ff037431 */ /* 0x000fc800000001ff */
[----:B------:R-:W-:Y:S05]  /*9520*/  RET.REL.NODEC R2 `(_ZN7cutlass13device_kernelINS_4gemm6kernel13GemmUniversalIN4cute5tupleIJiiiiEEENS1_10collective13CollectiveMmaINS1_35MainloopSm100TmaUmmaWarpSpecializedILi4ELi2ELi4ENS5_IJNS4_1CILi2EEENSA_ILi1EEESC_EEEEENS5_IJNSA_ILi128EEESF_NSA_ILi64EEEEEENS_6half_tENS5_IJlSC_lEEESI_SJ_NS4_8TiledMMAINS4_8MMA_AtomIJNS4_26SM100_MMA_F16BF16_2x1SM_SSISI_SI_fLi128ELi128ELNS4_4UMMA5MajorE0ELSO_0ELNSN_7ScaleInE0ELSP_0EEEEEENS4_6LayoutINS5_IJSC_SC_SC_EEENS5_IJNSA_ILi0EEESU_SU_EEEEENS5_IJNS4_10UnderscoreESX_SX_EEEEENS4_18SM100_TMA_2SM_LOADENS4_14ComposedLayoutINS4_7SwizzleILi3ELi4ELi3EEENS4_18smem_ptr_flag_bitsILi16EEENSS_INS5_IJNSA_ILi8EEESG_EEENS5_IJSG_SC_EEEEEEEvNS4_8identityES10_S1A_vS1B_EENS_8epilogue10collective18CollectiveEpilogueINS1D_23Sm100TmaWarpSpecializedILi4ELi2ELi16ELb1ELb0EEEJNS5_IJSG_SF_SG_EEENS5_IJNSS_ISG_SC_EENSS_INS5_IJNSA_ILi16EEESB_EEENS5_IJSC_SG_EEEEEEEESI_SJ_SI_SJ_NS1D_6fusion15FusionCallbacksIS1H_NS1P_17LinearCombinationISI_fSI_fLNS_15FloatRoundStyleE2EEES1I_S1O_JEEENS4_5SM1004TMEM4LOAD26SM100_TMEM_LOAD_32dp32b16xENS4_13SM90_TMA_LOADENS11_INS12_ILi1ELi4ELi3EEES15_NSS_INS5_IJS16_S1K_EEENS5_IJS1K_SC_EEEEEEENS4_39AutoVectorizingCopyWithAssumedAlignmentILi128EEENS4_14SM90_TMA_STOREES24_S26_S26_EEEvvEEEEvNT_6ParamsE) ;  /* 0xffffff6802b47950 */ /* 0x000fea0003c3ffff */
        .weak           $__internal_1_$__cuda_sm10x_tcgen05_guardrail_trap_phase_invalid_during_alloc
        .type           $__internal_1_$__cuda_sm10x_tcgen05_guardrail_trap_phase_invalid_during_alloc,@function
        .size           $__internal_1_$__cuda_sm10x_tcgen05_guardrail_trap_phase_invalid_during_alloc,($__internal_2_$__cuda_sm10x_tcgen05_guardrail_trap_unallocated_columns_being_dealloced - $__internal_1_$__cuda_sm10x_tcgen05_guardrail_trap_phase_invalid_during_alloc)
$__internal_1_$__cuda_sm10x_tcgen05_guardrail_trap_phase_invalid_during_alloc:
[----:B------:R-:W-:Y:S05]  /*9530*/  BPT.TRAP 0x1 ;  /* 0x000000040000795c */ /* 0x000fea0000300000 */
[----:B------:R-:W-:-:S04]  /*9540*/  MOV R3, 0x0 ;  /* 0x0000000000037802 */ /* 0x000fc80000000f00 */
[----:B------:R-:W-:Y:S05]  /*9550*/  RET.REL.NODEC R2 `(_ZN7cutlass13device_kernelINS_4gemm6kernel13GemmUniversalIN4cute5tupleIJiiiiEEENS1_10collective13CollectiveMmaINS1_35MainloopSm100TmaUmmaWarpSpecializedILi4ELi2ELi4ENS5_IJNS4_1CILi2EEENSA_ILi1EEESC_EEEEENS5_IJNSA_ILi128EEESF_NSA_ILi64EEEEEENS_6half_tENS5_IJlSC_lEEESI_SJ_NS4_8TiledMMAINS4_8MMA_AtomIJNS4_26SM100_MMA_F16BF16_2x1SM_SSISI_SI_fLi128ELi128ELNS4_4UMMA5MajorE0ELSO_0ELNSN_7ScaleInE0ELSP_0EEEEEENS4_6LayoutINS5_IJSC_SC_SC_EEENS5_IJNSA_ILi0EEESU_SU_EEEEENS5_IJNS4_10UnderscoreESX_SX_EEEEENS4_18SM100_TMA_2SM_LOADENS4_14ComposedLayoutINS4_7SwizzleILi3ELi4ELi3EEENS4_18smem_ptr_flag_bitsILi16EEENSS_INS5_IJNSA_ILi8EEESG_EEENS5_IJSG_SC_EEEEEEEvNS4_8identityES10_S1A_vS1B_EENS_8epilogue10collective18CollectiveEpilogueINS1D_23Sm100TmaWarpSpecializedILi4ELi2ELi16ELb1ELb0EEEJNS5_IJSG_SF_SG_EEENS5_IJNSS_ISG_SC_EENSS_INS5_IJNSA_ILi16EEESB_EEENS5_IJSC_SG_EEEEEEEESI_SJ_SI_SJ_NS1D_6fusion15FusionCallbacksIS1H_NS1P_17LinearCombinationISI_fSI_fLNS_15FloatRoundStyleE2EEES1I_S1O_JEEENS4_5SM1004TMEM4LOAD26SM100_TMEM_LOAD_32dp32b16xENS4_13SM90_TMA_LOADENS11_INS12_ILi1ELi4ELi3EEES15_NSS_INS5_IJS16_S1K_EEENS5_IJS1K_SC_EEEEEEENS4_39AutoVectorizingCopyWithAssumedAlignmentILi128EEENS4_14SM90_TMA_STOREES24_S26_S26_EEEvvEEEEvNT_6ParamsE) ;  /* 0xffffff6802a87950 */ /* 0x000fea0003c3ffff */
        .weak           $__internal_2_$__cuda_sm10x_tcgen05_guardrail_trap_unallocated_columns_being_dealloced
        .type           $__internal_2_$__cuda_sm10x_tcgen05_guardrail_trap_unallocated_columns_being_dealloced,@function
        .size           $__internal_2_$__cuda_sm10x_tcgen05_guardrail_trap_unallocated_columns_being_dealloced,(.L_x_197 - $__internal_2_$__cuda_sm10x_tcgen05_guardrail_trap_unallocated_columns_being_dealloced)
$__internal_2_$__cuda_sm10x_tcgen05_guardrail_trap_unallocated_columns_being_dealloced:
[----:B------:R-:W-:Y:S05]  /*9560*/  BPT.TRAP 0x1 ;  /* 0x000000040000795c */ /* 0x000fea0000300000 */
[----:B------:R-:W-:-:S04]  /*9570*/  HFMA2 R3, -RZ, RZ, 0, 0 ;  /* 0x00000000ff037431 */ /* 0x000fc800000001ff */
[----:B------:R-:W-:Y:S05]  /*9580*/  RET.REL.NODEC R2 `(_ZN7cutlass13device_kernelINS_4gemm6kernel13GemmUniversalIN4cute5tupleIJiiiiEEENS1_10collective13CollectiveMmaINS1_35MainloopSm100TmaUmmaWarpSpecializedILi4ELi2ELi4ENS5_IJNS4_1CILi2EEENSA_ILi1EEESC_EEEEENS5_IJNSA_ILi128EEESF_NSA_ILi64EEEEEENS_6half_tENS5_IJlSC_lEEESI_SJ_NS4_8TiledMMAINS4_8MMA_AtomIJNS4_26SM100_MMA_F16BF16_2x1SM_SSISI_SI_fLi128ELi128ELNS4_4UMMA5MajorE0ELSO_0ELNSN_7ScaleInE0ELSP_0EEEEEENS4_6LayoutINS5_IJSC_SC_SC_EEENS5_IJNSA_ILi0EEESU_SU_EEEEENS5_IJNS4_10UnderscoreESX_SX_EEEEENS4_18SM100_TMA_2SM_LOADENS4_14ComposedLayoutINS4_7SwizzleILi3ELi4ELi3EEENS4_18smem_ptr_flag_bitsILi16EEENSS_INS5_IJNSA_ILi8EEESG_EEENS5_IJSG_SC_EEEEEEEvNS4_8identityES10_S1A_vS1B_EENS_8epilogue10collective18CollectiveEpilogueINS1D_23Sm100TmaWarpSpecializedILi4ELi2ELi16ELb1ELb0EEEJNS5_IJSG_SF_SG_EEENS5_IJNSS_ISG_SC_EENSS_INS5_IJNSA_ILi16EEESB_EEENS5_IJSC_SG_EEEEEEEESI_SJ_SI_SJ_NS1D_6fusion15FusionCallbacksIS1H_NS1P_17LinearCombinationISI_fSI_fLNS_15FloatRoundStyleE2EEES1I_S1O_JEEENS4_5SM1004TMEM4LOAD26SM100_TMEM_LOAD_32dp32b16xENS4_13SM90_TMA_LOADENS11_INS12_ILi1ELi4ELi3EEES15_NSS_INS5_IJS16_S1K_EEENS5_IJS1K_SC_EEEEEEENS4_39AutoVectorizingCopyWithAssumedAlignmentILi128EEENS4_14SM90_TMA_STOREES24_S26_S26_EEEvvEEEEvNT_6ParamsE) ;  /* 0xffffff68029c7950 */ /* 0x000fea0003c3ffff */
.L_x_196:
[----:B------:R-:W-:-:S00]  /*9590*/  BRA `(.L_x_196) ;  /* 0xfffffffc00fc7947 */ /* 0x000fc0000383ffff */
[----:B------:R-:W-:-:S00]  /*95a0*/  NOP ;  /* 0x0000000000007918 */ /* 0x000fc00000000000 */
        /* <DEDUP_REMOVED lines=13> */
.L_x_197:


//--------------------- .nv.global.init           --------------------------
	.section	.nv.global.init,"aw",@progbits
.nv.global.init:
	.type		$str$27,@object
	.size		$str$27,($str$28 - $str$27)
$str$27:
        /*0000*/ 	.byte	0x28, 0x61, 0x64, 0x64, 0x72, 0x65, 0x73, 0x73, 0x20, 0x26, 0x20, 0x6d, 0x61, 0x73, 0x6b, 0x29
        /*0010*/ 	.byte	0x20, 0x3d, 0x3d, 0x20, 0x30, 0x00
	.type		$str$28,@object
	.size		$str$28,($str$26 - $str$28)
$str$28:
        /*0016*/ 	.byte	0x2f, 0x74, 0x6d, 0x70, 0x2f, 0x63, 0x75, 0x74, 0x6c, 0x61, 0x73, 0x73, 0x5f, 0x73, 0x77, 0x65
        /*0026*/ 	.byte	0x65, 0x70, 0x5f, 0x73, 0x72, 0x63, 0x2f, 0x69, 0x6e, 0x63, 0x6c, 0x75, 0x64, 0x65, 0x2f, 0x63
        /*0036*/ 	.byte	0x75, 0x74, 0x65, 0x2f, 0x70, 0x6f, 0x69, 0x6e, 0x74, 0x65, 0x72, 0x5f, 0x66, 0x6c, 0x61, 0x67
        /*0046*/ 	.byte	0x67, 0x65, 0x64, 0x2e, 0x68, 0x70, 0x70, 0x00
	.type		$str$26,@object
	.size		$str$26,($str$25 - $str$26)
$str$26:
        /*004e*/ 	.byte	0x2f, 0x74, 0x6d, 0x70, 0x2f, 0x63, 0x75, 0x74, 0x6c, 0x61, 0x73, 0x73, 0x5f, 0x73, 0x77, 0x65
        /*005e*/ 	.byte	0x65, 0x70, 0x5f, 0x73, 0x72, 0x63, 0x2f, 0x69, 0x6e, 0x63, 0x6c, 0x75, 0x64, 0x65, 0x2f, 0x63
        /*006e*/ 	.byte	0x75, 0x74, 0x65, 0x2f, 0x61, 0x74, 0x6f, 0x6d, 0x2f, 0x63, 0x6f, 0x70, 0x79, 0x5f, 0x74, 0x72
        /*007e*/ 	.byte	0x61, 0x69, 0x74, 0x73, 0x5f, 0x73, 0x6d, 0x31, 0x30, 0x30, 0x2e, 0x68, 0x70, 0x70, 0x00
	.type		$str$25,@object
	.size		$str$25,(__unnamed_1 - $str$25)
$str$25:
        /*008d*/ 	.byte	0x28, 0x28, 0x75, 0x69, 0x6e, 0x74, 0x33, 0x32, 0x5f, 0x74, 0x28, 0x74, 0x68, 0x72, 0x65, 0x61
        /*009d*/ 	.byte	0x64, 0x49, 0x64, 0x78, 0x2e, 0x78, 0x29, 0x20, 0x2f, 0x20, 0x33, 0x32, 0x29, 0x20, 0x25, 0x20
        /*00ad*/ 	.byte	0x34, 0x29, 0x20, 0x3d, 0x3d, 0x20, 0x28, 0x28, 0x28, 0x74, 0x6d, 0x65, 0x6d, 0x5f, 0x61, 0x64
        /*00bd*/ 	.byte	0x64, 0x72, 0x20, 0x3e, 0x3e, 0x20, 0x31, 0x36, 0x29, 0x20, 0x2f, 0x20, 0x33, 0x32, 0x29, 0x20
        /*00cd*/ 	.byte	0x25, 0x20, 0x34, 0x29, 0x00
	.type		__unnamed_1,@object
	.size		__unnamed_1,(__unnamed_2 - __unnamed_1)
__unnamed_1:
        /*00d2*/ 	.byte	0x61, 0x75, 0x74, 0x6f, 0x20, 0x63, 0x75, 0x74, 0x65, 0x3a, 0x3a, 0x61, 0x73, 0x5f, 0x70, 0x6f
        /* <DEDUP_REMOVED lines=24> */
        /*0262*/ 	.byte	0x34, 0x38, 0x3e, 0x3e, 0x3e, 0x3e, 0x5d, 0x00
	.type		__unnamed_2,@object
	.size		__unnamed_2,(.L_2 - __unnamed_2)
__unnamed_2:
        /* <DEDUP_REMOVED lines=40> */
        /*04ea*/ 	.byte	0x3a, 0x3a, 0x43, 0x3c, 0x30, 0x3e, 0x3e, 0x3e, 0x3e, 0x5d, 0x00
.L_2:


//--------------------- .nv.shared._ZN7cutlass13device_kernelINS_4gemm6kernel13GemmUniversalIN4cute5tupleIJiiiiEEENS1_10collective13CollectiveMmaINS1_35MainloopSm100TmaUmmaWarpSpecializedILi4ELi2ELi4ENS5_IJNS4_1CILi2EEENSA_ILi1EEESC_EEEEENS5_IJNSA_ILi128EEESF_NSA_ILi64EEEEEENS_6half_tENS5_IJlSC_lEEESI_SJ_NS4_8TiledMMAINS4_8MMA_AtomIJNS4_26SM100_MMA_F16BF16_2x1SM_SSISI_SI_fLi128ELi128ELNS4_4UMMA5MajorE0ELSO_0ELNSN_7ScaleInE0ELSP_0EEEEEENS4_6LayoutINS5_IJSC_SC_SC_EEENS5_IJNSA_ILi0EEESU_SU_EEEEENS5_IJNS4_10UnderscoreESX_SX_EEEEENS4_18SM100_TMA_2SM_LOADENS4_14ComposedLayoutINS4_7SwizzleILi3ELi4ELi3EEENS4_18smem_ptr_flag_bitsILi16EEENSS_INS5_IJNSA_ILi8EEESG_EEENS5_IJSG_SC_EEEEEEEvNS4_8identityES10_S1A_vS1B_EENS_8epilogue10collective18CollectiveEpilogueINS1D_23Sm100TmaWarpSpecializedILi4ELi2ELi16ELb1ELb0EEEJNS5_IJSG_SF_SG_EEENS5_IJNSS_ISG_SC_EENSS_INS5_IJNSA_ILi16EEESB_EEENS5_IJSC_SG_EEEEEEEESI_SJ_SI_SJ_NS1D_6fusion15FusionCallbacksIS1H_NS1P_17LinearCombinationISI_fSI_fLNS_15FloatRoundStyleE2EEES1I_S1O_JEEENS4_5SM1004TMEM4LOAD26SM100_TMEM_LOAD_32dp32b16xENS4_13SM90_TMA_LOADENS11_INS12_ILi1ELi4ELi3EEES15_NSS_INS5_IJS16_S1K_EEENS5_IJS1K_SC_EEEEEEENS4_39AutoVectorizingCopyWithAssumedAlignmentILi128EEENS4_14SM90_TMA_STOREES24_S26_S26_EEEvvEEEEvNT_6ParamsE --------------------------
	.section	.nv.shared._ZN7cutlass13device_kernelINS_4gemm6kernel13GemmUniversalIN4cute5tupleIJiiiiEEENS1_10collective13CollectiveMmaINS1_35MainloopSm100TmaUmmaWarpSpecializedILi4ELi2ELi4ENS5_IJNS4_1CILi2EEENSA_ILi1EEESC_EEEEENS5_IJNSA_ILi128EEESF_NSA_ILi64EEEEEENS_6half_tENS5_IJlSC_lEEESI_SJ_NS4_8TiledMMAINS4_8MMA_AtomIJNS4_26SM100_MMA_F16BF16_2x1SM_SSISI_SI_fLi128ELi128ELNS4_4UMMA5MajorE0ELSO_0ELNSN_7ScaleInE0ELSP_0EEEEEENS4_6LayoutINS5_IJSC_SC_SC_EEENS5_IJNSA_ILi0EEESU_SU_EEEEENS5_IJNS4_10UnderscoreESX_SX_EEEEENS4_18SM100_TMA_2SM_LOADENS4_14ComposedLayoutINS4_7SwizzleILi3ELi4ELi3EEENS4_18smem_ptr_flag_bitsILi16EEENSS_INS5_IJNSA_ILi8EEESG_EEENS5_IJSG_SC_EEEEEEEvNS4_8identityES10_S1A_vS1B_EENS_8epilogue10collective18CollectiveEpilogueINS1D_23Sm100TmaWarpSpecializedILi4ELi2ELi16ELb1ELb0EEEJNS5_IJSG_SF_SG_EEENS5_IJNSS_ISG_SC_EENSS_INS5_IJNSA_ILi16EEESB_EEENS5_IJSC_SG_EEEEEEEESI_SJ_SI_SJ_NS1D_6fusion15FusionCallbacksIS1H_NS1P_17LinearCombinationISI_fSI_fLNS_15FloatRoundStyleE2EEES1I_S1O_JEEENS4_5SM1004TMEM4LOAD26SM100_TMEM_LOAD_32dp32b16xENS4_13SM90_TMA_LOADENS11_INS12_ILi1ELi4ELi3EEES15_NSS_INS5_IJS16_S1K_EEENS5_IJS1K_SC_EEEEEEENS4_39AutoVectorizingCopyWithAssumedAlignmentILi128EEENS4_14SM90_TMA_STOREES24_S26_S26_EEEvvEEEEvNT_6ParamsE,"aw",@nobits
	.sectionflags	@""
	.align	16
	.zero		1024


//--------------------- .nv.shared.reserved.0     --------------------------
	.section	.nv.shared.reserved.0,"aw",@nobits
	.weak		__nv_reservedSMEM_offset_0_alias
	.size		__nv_reservedSMEM_offset_0_alias, 0, 64
	.other		__nv_reservedSMEM_offset_0_alias,@"STO_CUDA_RESERVED_SHARED STV_DEFAULT"
__nv_reservedSMEM_offset_0_alias:
	.zero		0
.nv.shared.reserved.0:
	.zero		64
	.weak		__nv_reservedSMEM_tcgen05_partition
	.type		__nv_reservedSMEM_tcgen05_partition,@object
	.size		__nv_reservedSMEM_tcgen05_partition,(.L_0 - __nv_reservedSMEM_tcgen05_partition)
__nv_reservedSMEM_tcgen05_partition:
	.zero		32
.L_0:


//--------------------- .nv.global                --------------------------
	.section	.nv.global,"aw",@nobits
.nv.global:
	.type		_ZN39_INTERNAL_af16d39a_4_k_cu_9a543bd1_73344cute1_E,@object
	.size		_ZN39_INTERNAL_af16d39a_4_k_cu_9a543bd1_73344cute1_E,(_ZN39_INTERNAL_af16d39a_4_k_cu_9a543bd1_73344cuda3std3__45__cpo6cbeginE - _ZN39_INTERNAL_af16d39a_4_k_cu_9a543bd1_73344cute1_E)
_ZN39_INTERNAL_af16d39a_4_k_cu_9a543bd1_73344cute1_E:
	.zero		1
	.type		_ZN39_INTERNAL_af16d39a_4_k_cu_9a543bd1_73344cuda3std3__45__cpo6cbeginE,@object
	.size		_ZN39_INTERNAL_af16d39a_4_k_cu_9a543bd1_73344cuda3std3__45__cpo6cbeginE,(_ZN39_INTERNAL_af16d39a_4_k_cu_9a543bd1_73344cuda3std3__48in_placeE - _ZN39_INTERNAL_af16d39a_4_k_cu_9a543bd1_73344cuda3std3__45__cpo6cbeginE)
_ZN39_INTERNAL_af16d39a_4_k_cu_9a543bd1_73344cuda3std3__45__cpo6cbeginE:
	.zero		1
	.type		_ZN39_INTERNAL_af16d39a_4_k_cu_9a543bd1_73344cuda3std3__48in_placeE,@object
	.size		_ZN39_INTERNAL_af16d39a_4_k_cu_9a543bd1_73344cuda3std3__48in_placeE,(_ZN39_INTERNAL_af16d39a_4_k_cu_9a543bd1_73344cuda3std6ranges3__45__cpo9iter_moveE - _ZN39_INTERNAL_af16d39a_4_k_cu_9a543bd1_73344cuda3std3__48in_placeE)
_ZN39_INTERNAL_af16d39a_4_k_cu_9a543bd1_73344cuda3std3__48in_placeE:
	.zero		1
	.type		_ZN39_INTERNAL_af16d39a_4_k_cu_9a543bd1_73344cuda3std6ranges3__45__cpo9iter_moveE,@object
	.size		_ZN39_INTERNAL_af16d39a_4_k_cu_9a543bd1_73344cuda3std6ranges3__45__cpo9iter_moveE,(_ZN39_INTERNAL_af16d39a_4_k_cu_9a543bd1_73344cuda3std3__45__cpo5beginE - _ZN39_INTERNAL_af16d39a_4_k_cu_9a543bd1_73344cuda3std6ranges3__45__cpo9iter_moveE)
_ZN39_INTERNAL_af16d39a_4_k_cu_9a543bd1_73344cuda3std6ranges3__45__cpo9iter_moveE:
	.zero		1
	.type		_ZN39_INTERNAL_af16d39a_4_k_cu_9a543bd1_73344cuda3std3__45__cpo5beginE,@object
	.size		_ZN39_INTERNAL_af16d39a_4_k_cu_9a543bd1_73344cuda3std3__45__cpo5beginE,(_ZN39_INTERNAL_af16d39a_4_k_cu_9a543bd1_73344cuda3std3__441_GLOBAL__N__af16d39a_4_k_cu_9a543bd1_73346ignoreE - _ZN39_INTERNAL_af16d39a_4_k_cu_9a543bd1_73344cuda3std3__45__cpo5beginE)
_ZN39_INTERNAL_af16d39a_4_k_cu_9a543bd1_73344cuda3std3__45__cpo5beginE:
	.zero		1
	.type		_ZN39_INTERNAL_af16d39a_4_k_cu_9a543bd1_73344cuda3std3__441_GLOBAL__N__af16d39a_4_k_cu_9a543bd1_73346ignoreE,@object
	.size		_ZN39_INTERNAL_af16d39a_4_k_cu_9a543bd1_73344cuda3std3__441_GLOBAL__N__af16d39a_4_k_cu_9a543bd1_73346ignoreE,(_ZN39_INTERNAL_af16d39a_4_k_cu_9a543bd1_73344cute7productE - _ZN39_INTERNAL_af16d39a_4_k_cu_9a543bd1_73344cuda3std3__441_GLOBAL__N__af16d39a_4_k_cu_9a543bd1_73346ignoreE)
_ZN39_INTERNAL_af16d39a_4_k_cu_9a543bd1_73344cuda3std3__441_GLOBAL__N__af16d39a_4_k_cu_9a543bd1_73346ignoreE:
	.zero		1
	.type		_ZN39_INTERNAL_af16d39a_4_k_cu_9a543bd1_73344cute7productE,@object
	.size		_ZN39_INTERNAL_af16d39a_4_k_cu_9a543bd1_73344cute7productE,(_ZN39_INTERNAL_af16d39a_4_k_cu_9a543bd1_73344cuda3std3__45__cpo3endE - _ZN39_INTERNAL_af16d39a_4_k_cu_9a543bd1_73344cute7productE)
_ZN39_INTERNAL_af16d39a_4_k_cu_9a543bd1_73344cute7productE:
	.zero		1
	.type		_ZN39_INTERNAL_af16d39a_4_k_cu_9a543bd1_73344cuda3std3__45__cpo3endE,@object
	.size		_ZN39_INTERNAL_af16d39a_4_k_cu_9a543bd1_73344cuda3std3__45__cpo3endE,(_ZN39_INTERNAL_af16d39a_4_k_cu_9a543bd1_73344cuda3std3__419piecewise_constructE - _ZN39_INTERNAL_af16d39a_4_k_cu_9a543bd1_73344cuda3std3__45__cpo3endE)
_ZN39_INTERNAL_af16d39a_4_k_cu_9a543bd1_73344cuda3std3__45__cpo3endE:
	.zero		1
	.type		_ZN39_INTERNAL_af16d39a_4_k_cu_9a543bd1_73344cuda3std3__419piecewise_constructE,@object
	.size		_ZN39_INTERNAL_af16d39a_4_k_cu_9a543bd1_73344cuda3std3__419piecewise_constructE,(_ZN39_INTERNAL_af16d39a_4_k_cu_9a543bd1_73344cuda3std3__45__cpo4cendE - _ZN39_INTERNAL_af16d39a_4_k_cu_9a543bd1_73344cuda3std3__419piecewise_constructE)
_ZN39_INTERNAL_af16d39a_4_k_cu_9a543bd1_73344cuda3std3__419piecewise_constructE:
	.zero		1
	.type		_ZN39_INTERNAL_af16d39a_4_k_cu_9a543bd1_73344cuda3std3__45__cpo4cendE,@object
	.size		_ZN39_INTERNAL_af16d39a_4_k_cu_9a543bd1_73344cuda3std3__45__cpo4cendE,(_ZN39_INTERNAL_af16d39a_4_k_cu_9a543bd1_73344cuda3std6ranges3__45__cpo4swapE - _ZN39_INTERNAL_af16d39a_4_k_cu_9a543bd1_73344cuda3std3__45__cpo4cendE)
_ZN39_INTERNAL_af16d39a_4_k_cu_9a543bd1_73344cuda3std3__45__cpo4cendE:
	.zero		1
	.type		_ZN39_INTERNAL_af16d39a_4_k_cu_9a543bd1_73344cuda3std6ranges3__45__cpo4swapE,@object
	.size		_ZN39_INTERNAL_af16d39a_4_k_cu_9a543bd1_73344cuda3std6ranges3__45__cpo4swapE,(.L_10 - _ZN39_INTERNAL_af16d39a_4_k_cu_9a543bd1_73344cuda3std6ranges3__45__cpo4swapE)
_ZN39_INTERNAL_af16d39a_4_k_cu_9a543bd1_73344cuda3std6ranges3__45__cpo4swapE:
	.zero		1
.L_10:


//--------------------- .nv.constant0._ZN7cutlass13device_kernelINS_4gemm6kernel13GemmUniversalIN4cute5tupleIJiiiiEEENS1_10collective13CollectiveMmaINS1_35MainloopSm100TmaUmmaWarpSpecializedILi4ELi2ELi4ENS5_IJNS4_1CILi2EEENSA_ILi1EEESC_EEEEENS5_IJNSA_ILi128EEESF_NSA_ILi64EEEEEENS_6half_tENS5_IJlSC_lEEESI_SJ_NS4_8TiledMMAINS4_8MMA_AtomIJNS4_26SM100_MMA_F16BF16_2x1SM_SSISI_SI_fLi128ELi128ELNS4_4UMMA5MajorE0ELSO_0ELNSN_7ScaleInE0ELSP_0EEEEEENS4_6LayoutINS5_IJSC_SC_SC_EEENS5_IJNSA_ILi0EEESU_SU_EEEEENS5_IJNS4_10UnderscoreESX_SX_EEEEENS4_18SM100_TMA_2SM_LOADENS4_14ComposedLayoutINS4_7SwizzleILi3ELi4ELi3EEENS4_18smem_ptr_flag_bitsILi16EEENSS_INS5_IJNSA_ILi8EEESG_EEENS5_IJSG_SC_EEEEEEEvNS4_8identityES10_S1A_vS1B_EENS_8epilogue10collective18CollectiveEpilogueINS1D_23Sm100TmaWarpSpecializedILi4ELi2ELi16ELb1ELb0EEEJNS5_IJSG_SF_SG_EEENS5_IJNSS_ISG_SC_EENSS_INS5_IJNSA_ILi16EEESB_EEENS5_IJSC_SG_EEEEEEEESI_SJ_SI_SJ_NS1D_6fusion15FusionCallbacksIS1H_NS1P_17LinearCombinationISI_fSI_fLNS_15FloatRoundStyleE2EEES1I_S1O_JEEENS4_5SM1004TMEM4LOAD26SM100_TMEM_LOAD_32dp32b16xENS4_13SM90_TMA_LOADENS11_INS12_ILi1ELi4ELi3EEES15_NSS_INS5_IJS16_S1K_EEENS5_IJS1K_SC_EEEEEEENS4_39AutoVectorizingCopyWithAssumedAlignmentILi128EEENS4_14SM90_TMA_STOREES24_S26_S26_EEEvvEEEEvNT_6ParamsE --------------------------
	.section	.nv.constant0._ZN7cutlass13device_kernelINS_4gemm6kernel13GemmUniversalIN4cute5tupleIJiiiiEEENS1_10collective13CollectiveMmaINS1_35MainloopSm100TmaUmmaWarpSpecializedILi4ELi2ELi4ENS5_IJNS4_1CILi2EEENSA_ILi1EEESC_EEEEENS5_IJNSA_ILi128EEESF_NSA_ILi64EEEEEENS_6half_tENS5_IJlSC_lEEESI_SJ_NS4_8TiledMMAINS4_8MMA_AtomIJNS4_26SM100_MMA_F16BF16_2x1SM_SSISI_SI_fLi128ELi128ELNS4_4UMMA5MajorE0ELSO_0ELNSN_7ScaleInE0ELSP_0EEEEEENS4_6LayoutINS5_IJSC_SC_SC_EEENS5_IJNSA_ILi0EEESU_SU_EEEEENS5_IJNS4_10UnderscoreESX_SX_EEEEENS4_18SM100_TMA_2SM_LOADENS4_14ComposedLayoutINS4_7SwizzleILi3ELi4ELi3EEENS4_18smem_ptr_flag_bitsILi16EEENSS_INS5_IJNSA_ILi8EEESG_EEENS5_IJSG_SC_EEEEEEEvNS4_8identityES10_S1A_vS1B_EENS_8epilogue10collective18CollectiveEpilogueINS1D_23Sm100TmaWarpSpecializedILi4ELi2ELi16ELb1ELb0EEEJNS5_IJSG_SF_SG_EEENS5_IJNSS_ISG_SC_EENSS_INS5_IJNSA_ILi16EEESB_EEENS5_IJSC_SG_EEEEEEEESI_SJ_SI_SJ_NS1D_6fusion15FusionCallbacksIS1H_NS1P_17LinearCombinationISI_fSI_fLNS_15FloatRoundStyleE2EEES1I_S1O_JEEENS4_5SM1004TMEM4LOAD26SM100_TMEM_LOAD_32dp32b16xENS4_13SM90_TMA_LOADENS11_INS12_ILi1ELi4ELi3EEES15_NSS_INS5_IJS16_S1K_EEENS5_IJS1K_SC_EEEEEEENS4_39AutoVectorizingCopyWithAssumedAlignmentILi128EEENS4_14SM90_TMA_STOREES24_S26_S26_EEEvvEEEEvNT_6ParamsE,"a",@progbits
	.sectionflags	@""
	.align	4
.nv.constant0._ZN7cutlass13device_kernelINS_4gemm6kernel13GemmUniversalIN4cute5tupleIJiiiiEEENS1_10collective13CollectiveMmaINS1_35MainloopSm100TmaUmmaWarpSpecializedILi4ELi2ELi4ENS5_IJNS4_1CILi2EEENSA_ILi1EEESC_EEEEENS5_IJNSA_ILi128EEESF_NSA_ILi64EEEEEENS_6half_tENS5_IJlSC_lEEESI_SJ_NS4_8TiledMMAINS4_8MMA_AtomIJNS4_26SM100_MMA_F16BF16_2x1SM_SSISI_SI_fLi128ELi128ELNS4_4UMMA5MajorE0ELSO_0ELNSN_7ScaleInE0ELSP_0EEEEEENS4_6LayoutINS5_IJSC_SC_SC_EEENS5_IJNSA_ILi0EEESU_SU_EEEEENS5_IJNS4_10UnderscoreESX_SX_EEEEENS4_18SM100_TMA_2SM_LOADENS4_14ComposedLayoutINS4_7SwizzleILi3ELi4ELi3EEENS4_18smem_ptr_flag_bitsILi16EEENSS_INS5_IJNSA_ILi8EEESG_EEENS5_IJSG_SC_EEEEEEEvNS4_8identityES10_S1A_vS1B_EENS_8epilogue10collective18CollectiveEpilogueINS1D_23Sm100TmaWarpSpecializedILi4ELi2ELi16ELb1ELb0EEEJNS5_IJSG_SF_SG_EEENS5_IJNSS_ISG_SC_EENSS_INS5_IJNSA_ILi16EEESB_EEENS5_IJSC_SG_EEEEEEEESI_SJ_SI_SJ_NS1D_6fusion15FusionCallbacksIS1H_NS1P_17LinearCombinationISI_fSI_fLNS_15FloatRoundStyleE2EEES1I_S1O_JEEENS4_5SM1004TMEM4LOAD26SM100_TMEM_LOAD_32dp32b16xENS4_13SM90_TMA_LOADENS11_INS12_ILi1ELi4ELi3EEES15_NSS_INS5_IJS16_S1K_EEENS5_IJS1K_SC_EEEEEEENS4_39AutoVectorizingCopyWithAssumedAlignmentILi128EEENS4_14SM90_TMA_STOREES24_S26_S26_EEEvvEEEEvNT_6ParamsE:
	.zero		2944


//--------------------- SYMBOLS --------------------------

	.type		.nv.reservedSmem.offset0,@object
	.size		.nv.reservedSmem.offset0,0x4
	.type		.nv.reservedSmem.cap,@object
	.size		.nv.reservedSmem.cap,0x4
	.type		__assertfail,@function
